//
// Generated by NVIDIA NVVM Compiler
//
// Compiler Build ID: CL-36424714
// Cuda compilation tools, release 13.0, V13.0.88
// Based on NVVM 20.0.0
//

.version 9.0
.target sm_100
.address_size 64

	// .globl	_Z15cuMoveParticlesiP12ParticleTypef
.func  (.param .b64 func_retval0) __internal_accurate_pow
(
	.param .b64 __internal_accurate_pow_param_0
)
;

.visible .entry _Z15cuMoveParticlesiP12ParticleTypef(
	.param .u32 _Z15cuMoveParticlesiP12ParticleTypef_param_0,
	.param .u64 .ptr .align 1 _Z15cuMoveParticlesiP12ParticleTypef_param_1,
	.param .f32 _Z15cuMoveParticlesiP12ParticleTypef_param_2
)
{
	.reg .pred 	%p<45>;
	.reg .b32 	%r<70>;
	.reg .b32 	%f<126>;
	.reg .b64 	%rd<15>;
	.reg .b64 	%fd<44>;

	ld.param.u32 	%r24, [_Z15cuMoveParticlesiP12ParticleTypef_param_0];
	ld.param.u64 	%rd6, [_Z15cuMoveParticlesiP12ParticleTypef_param_1];
	ld.param.f32 	%f41, [_Z15cuMoveParticlesiP12ParticleTypef_param_2];
	cvta.to.global.u64 	%rd1, %rd6;
	mov.u32 	%r25, %ctaid.x;
	mov.u32 	%r1, %ntid.x;
	mov.u32 	%r26, %tid.x;
	mad.lo.s32 	%r69, %r25, %r1, %r26;
	setp.ge.s32 	%p2, %r69, %r24;
	@%p2 bra 	$L__BB0_40;
	setp.lt.s32 	%p3, %r24, 1;
	mov.f64 	%fd22, 0d3FF8000000000000;
	{
	.reg .b32 %temp; 
	mov.b64 	{%temp, %r3}, %fd22;
	}
	and.b32  	%r4, %r3, 2146435072;
	setp.eq.s32 	%p4, %r4, 1073741824;
	setp.lt.s32 	%p5, %r3, 0;
	selp.b32 	%r5, 0, 2146435072, %p5;
	and.b32  	%r27, %r3, 2147483647;
	setp.ne.s32 	%p6, %r27, 1071644672;
	and.pred  	%p1, %p4, %p6;
	mov.u32 	%r28, %nctaid.x;
	mul.lo.s32 	%r6, %r1, %r28;
	@%p3 bra 	$L__BB0_38;
	add.s64 	%rd3, %rd1, 32;
	mov.u32 	%r64, %r69;
$L__BB0_3:
	setp.eq.s32 	%p8, %r24, 1;
	mul.wide.s32 	%rd9, %r64, 24;
	add.s64 	%rd2, %rd1, %rd9;
	mov.f32 	%f113, 0f00000000;
	mov.b32 	%r67, 0;
	mov.f32 	%f112, %f113;
	mov.f32 	%f111, %f113;
	@%p8 bra 	$L__BB0_26;
	neg.s32 	%r65, %r64;
	mov.f32 	%f113, 0f00000000;
	mov.b32 	%r66, 0;
	mov.u64 	%rd14, %rd3;
$L__BB0_5:
	setp.eq.s32 	%p9, %r65, 0;
	@%p9 bra 	$L__BB0_15;
	ld.global.f32 	%f51, [%rd14+-32];
	ld.global.f32 	%f52, [%rd2];
	sub.f32 	%f4, %f51, %f52;
	ld.global.f32 	%f53, [%rd14+-28];
	ld.global.f32 	%f54, [%rd2+4];
	sub.f32 	%f5, %f53, %f54;
	ld.global.f32 	%f55, [%rd14+-24];
	ld.global.f32 	%f56, [%rd2+8];
	sub.f32 	%f6, %f55, %f56;
	mul.f32 	%f57, %f5, %f5;
	fma.rn.f32 	%f58, %f4, %f4, %f57;
	fma.rn.f32 	%f59, %f6, %f6, %f58;
	add.f32 	%f7, %f59, 0f1E3CE508;
	cvt.f64.f32 	%fd1, %f7;
	{
	.reg .b32 %temp; 
	mov.b64 	{%temp, %r11}, %fd1;
	}
	setp.eq.f32 	%p10, %f7, 0f00000000;
	@%p10 bra 	$L__BB0_8;
	abs.f64 	%fd23, %fd1;
	{ // callseq 0, 0
	.param .b64 param0;
	st.param.f64 	[param0], %fd23;
	.param .b64 retval0;
	call.uni (retval0), 
	__internal_accurate_pow, 
	(
	param0
	);
	ld.param.f64 	%fd24, [retval0];
	} // callseq 0
	setp.lt.s32 	%p11, %r11, 0;
	selp.f64 	%fd39, 0dFFF8000000000000, %fd24, %p11;
	bra.uni 	$L__BB0_9;
$L__BB0_8:
	setp.lt.s32 	%p12, %r3, 0;
	setp.eq.s32 	%p13, %r4, 1073741824;
	selp.b32 	%r31, %r11, 0, %p13;
	or.b32  	%r32, %r31, 2146435072;
	selp.b32 	%r33, %r32, %r31, %p12;
	mov.b32 	%r34, 0;
	mov.b64 	%fd39, {%r34, %r33};
$L__BB0_9:
	add.f64 	%fd26, %fd1, 0d3FF8000000000000;
	{
	.reg .b32 %temp; 
	mov.b64 	{%temp, %r35}, %fd26;
	}
	and.b32  	%r36, %r35, 2146435072;
	setp.ne.s32 	%p14, %r36, 2146435072;
	@%p14 bra 	$L__BB0_14;
	setp.nan.f32 	%p15, %f7, %f7;
	@%p15 bra 	$L__BB0_13;
	setp.neu.f32 	%p16, %f7, 0f7F800000;
	@%p16 bra 	$L__BB0_14;
	setp.lt.s32 	%p17, %r11, 0;
	or.b32  	%r37, %r5, -2147483648;
	selp.b32 	%r38, %r37, %r5, %p1;
	selp.b32 	%r39, %r38, %r5, %p17;
	mov.b32 	%r40, 0;
	mov.b64 	%fd39, {%r40, %r39};
	bra.uni 	$L__BB0_14;
$L__BB0_13:
	mov.f64 	%fd27, 0d3FF8000000000000;
	add.rn.f64 	%fd39, %fd1, %fd27;
$L__BB0_14:
	setp.eq.f32 	%p18, %f7, 0f3F800000;
	cvt.rn.f32.f64 	%f60, %fd39;
	selp.f32 	%f61, 0f3F800000, %f60, %p18;
	div.rn.f32 	%f62, %f4, %f61;
	add.f32 	%f111, %f111, %f62;
	div.rn.f32 	%f63, %f5, %f61;
	add.f32 	%f112, %f112, %f63;
	div.rn.f32 	%f64, %f6, %f61;
	add.f32 	%f113, %f113, %f64;
$L__BB0_15:
	add.s32 	%r41, %r66, 1;
	setp.eq.s32 	%p19, %r64, %r41;
	@%p19 bra 	$L__BB0_25;
	ld.global.f32 	%f65, [%rd14+-8];
	ld.global.f32 	%f66, [%rd2];
	sub.f32 	%f14, %f65, %f66;
	ld.global.f32 	%f67, [%rd14+-4];
	ld.global.f32 	%f68, [%rd2+4];
	sub.f32 	%f15, %f67, %f68;
	ld.global.f32 	%f69, [%rd14];
	ld.global.f32 	%f70, [%rd2+8];
	sub.f32 	%f16, %f69, %f70;
	mul.f32 	%f71, %f15, %f15;
	fma.rn.f32 	%f72, %f14, %f14, %f71;
	fma.rn.f32 	%f73, %f16, %f16, %f72;
	add.f32 	%f17, %f73, 0f1E3CE508;
	cvt.f64.f32 	%fd8, %f17;
	{
	.reg .b32 %temp; 
	mov.b64 	{%temp, %r12}, %fd8;
	}
	setp.eq.f32 	%p20, %f17, 0f00000000;
	@%p20 bra 	$L__BB0_18;
	abs.f64 	%fd28, %fd8;
	{ // callseq 1, 0
	.param .b64 param0;
	st.param.f64 	[param0], %fd28;
	.param .b64 retval0;
	call.uni (retval0), 
	__internal_accurate_pow, 
	(
	param0
	);
	ld.param.f64 	%fd29, [retval0];
	} // callseq 1
	setp.lt.s32 	%p21, %r12, 0;
	selp.f64 	%fd41, 0dFFF8000000000000, %fd29, %p21;
	bra.uni 	$L__BB0_19;
$L__BB0_18:
	setp.lt.s32 	%p22, %r3, 0;
	setp.eq.s32 	%p23, %r4, 1073741824;
	selp.b32 	%r42, %r12, 0, %p23;
	or.b32  	%r43, %r42, 2146435072;
	selp.b32 	%r44, %r43, %r42, %p22;
	mov.b32 	%r45, 0;
	mov.b64 	%fd41, {%r45, %r44};
$L__BB0_19:
	add.f64 	%fd31, %fd8, 0d3FF8000000000000;
	{
	.reg .b32 %temp; 
	mov.b64 	{%temp, %r46}, %fd31;
	}
	and.b32  	%r47, %r46, 2146435072;
	setp.ne.s32 	%p24, %r47, 2146435072;
	@%p24 bra 	$L__BB0_24;
	setp.nan.f32 	%p25, %f17, %f17;
	@%p25 bra 	$L__BB0_23;
	setp.neu.f32 	%p26, %f17, 0f7F800000;
	@%p26 bra 	$L__BB0_24;
	setp.lt.s32 	%p27, %r12, 0;
	or.b32  	%r48, %r5, -2147483648;
	selp.b32 	%r49, %r48, %r5, %p1;
	selp.b32 	%r50, %r49, %r5, %p27;
	mov.b32 	%r51, 0;
	mov.b64 	%fd41, {%r51, %r50};
	bra.uni 	$L__BB0_24;
$L__BB0_23:
	mov.f64 	%fd32, 0d3FF8000000000000;
	add.rn.f64 	%fd41, %fd8, %fd32;
$L__BB0_24:
	setp.eq.f32 	%p28, %f17, 0f3F800000;
	cvt.rn.f32.f64 	%f74, %fd41;
	selp.f32 	%f75, 0f3F800000, %f74, %p28;
	div.rn.f32 	%f76, %f14, %f75;
	add.f32 	%f111, %f111, %f76;
	div.rn.f32 	%f77, %f15, %f75;
	add.f32 	%f112, %f112, %f77;
	div.rn.f32 	%f78, %f16, %f75;
	add.f32 	%f113, %f113, %f78;
$L__BB0_25:
	add.s32 	%r66, %r66, 2;
	add.s64 	%rd14, %rd14, 48;
	add.s32 	%r65, %r65, 2;
	and.b32  	%r67, %r24, 2147483646;
	setp.ne.s32 	%p29, %r66, %r67;
	@%p29 bra 	$L__BB0_5;
$L__BB0_26:
	and.b32  	%r52, %r24, 1;
	setp.eq.b32 	%p30, %r52, 1;
	not.pred 	%p31, %p30;
	@%p31 bra 	$L__BB0_37;
	setp.eq.s32 	%p32, %r64, %r67;
	@%p32 bra 	$L__BB0_37;
	mul.wide.u32 	%rd10, %r67, 24;
	add.s64 	%rd11, %rd1, %rd10;
	ld.global.f32 	%f79, [%rd11];
	ld.global.f32 	%f80, [%rd2];
	sub.f32 	%f30, %f79, %f80;
	ld.global.f32 	%f81, [%rd11+4];
	ld.global.f32 	%f82, [%rd2+4];
	sub.f32 	%f31, %f81, %f82;
	ld.global.f32 	%f83, [%rd11+8];
	ld.global.f32 	%f84, [%rd2+8];
	sub.f32 	%f32, %f83, %f84;
	mul.f32 	%f85, %f31, %f31;
	fma.rn.f32 	%f86, %f30, %f30, %f85;
	fma.rn.f32 	%f87, %f32, %f32, %f86;
	add.f32 	%f33, %f87, 0f1E3CE508;
	cvt.f64.f32 	%fd15, %f33;
	{
	.reg .b32 %temp; 
	mov.b64 	{%temp, %r17}, %fd15;
	}
	setp.eq.f32 	%p33, %f33, 0f00000000;
	@%p33 bra 	$L__BB0_30;
	abs.f64 	%fd33, %fd15;
	{ // callseq 2, 0
	.param .b64 param0;
	st.param.f64 	[param0], %fd33;
	.param .b64 retval0;
	call.uni (retval0), 
	__internal_accurate_pow, 
	(
	param0
	);
	ld.param.f64 	%fd34, [retval0];
	} // callseq 2
	setp.lt.s32 	%p34, %r17, 0;
	selp.f64 	%fd43, 0dFFF8000000000000, %fd34, %p34;
	bra.uni 	$L__BB0_31;
$L__BB0_30:
	setp.lt.s32 	%p35, %r3, 0;
	setp.eq.s32 	%p36, %r4, 1073741824;
	selp.b32 	%r53, %r17, 0, %p36;
	or.b32  	%r54, %r53, 2146435072;
	selp.b32 	%r55, %r54, %r53, %p35;
	mov.b32 	%r56, 0;
	mov.b64 	%fd43, {%r56, %r55};
$L__BB0_31:
	add.f64 	%fd36, %fd15, 0d3FF8000000000000;
	{
	.reg .b32 %temp; 
	mov.b64 	{%temp, %r57}, %fd36;
	}
	and.b32  	%r58, %r57, 2146435072;
	setp.ne.s32 	%p37, %r58, 2146435072;
	@%p37 bra 	$L__BB0_36;
	setp.nan.f32 	%p38, %f33, %f33;
	@%p38 bra 	$L__BB0_35;
	setp.neu.f32 	%p39, %f33, 0f7F800000;
	@%p39 bra 	$L__BB0_36;
	setp.lt.s32 	%p40, %r17, 0;
	or.b32  	%r59, %r5, -2147483648;
	selp.b32 	%r60, %r59, %r5, %p1;
	selp.b32 	%r61, %r60, %r5, %p40;
	mov.b32 	%r62, 0;
	mov.b64 	%fd43, {%r62, %r61};
	bra.uni 	$L__BB0_36;
$L__BB0_35:
	mov.f64 	%fd37, 0d3FF8000000000000;
	add.rn.f64 	%fd43, %fd15, %fd37;
$L__BB0_36:
	setp.eq.f32 	%p41, %f33, 0f3F800000;
	cvt.rn.f32.f64 	%f88, %fd43;
	selp.f32 	%f89, 0f3F800000, %f88, %p41;
	div.rn.f32 	%f90, %f30, %f89;
	add.f32 	%f111, %f111, %f90;
	div.rn.f32 	%f91, %f31, %f89;
	add.f32 	%f112, %f112, %f91;
	div.rn.f32 	%f92, %f32, %f89;
	add.f32 	%f113, %f113, %f92;
$L__BB0_37:
	ld.global.f32 	%f93, [%rd2+12];
	fma.rn.f32 	%f94, %f41, %f111, %f93;
	st.global.f32 	[%rd2+12], %f94;
	ld.global.f32 	%f95, [%rd2+16];
	fma.rn.f32 	%f96, %f41, %f112, %f95;
	st.global.f32 	[%rd2+16], %f96;
	ld.global.f32 	%f97, [%rd2+20];
	fma.rn.f32 	%f98, %f41, %f113, %f97;
	st.global.f32 	[%rd2+20], %f98;
	add.s32 	%r64, %r64, %r6;
	setp.lt.s32 	%p42, %r64, %r24;
	@%p42 bra 	$L__BB0_3;
	bra.uni 	$L__BB0_40;
$L__BB0_38:
	mul.f32 	%f40, %f41, 0f00000000;
	mov.u32 	%r68, %r69;
$L__BB0_39:
	mul.wide.s32 	%rd7, %r68, 24;
	add.s64 	%rd8, %rd1, %rd7;
	ld.global.f32 	%f42, [%rd8+12];
	add.f32 	%f43, %f40, %f42;
	st.global.f32 	[%rd8+12], %f43;
	ld.global.f32 	%f44, [%rd8+16];
	add.f32 	%f45, %f40, %f44;
	st.global.f32 	[%rd8+16], %f45;
	ld.global.f32 	%f46, [%rd8+20];
	add.f32 	%f47, %f40, %f46;
	st.global.f32 	[%rd8+20], %f47;
	add.s32 	%r68, %r68, %r6;
	setp.lt.s32 	%p7, %r68, %r24;
	@%p7 bra 	$L__BB0_39;
$L__BB0_40:
	setp.ge.s32 	%p43, %r69, %r24;
	bar.sync 	0;
	@%p43 bra 	$L__BB0_43;
	mov.u32 	%r63, %nctaid.x;
	mul.lo.s32 	%r21, %r1, %r63;
$L__BB0_42:
	mul.wide.s32 	%rd12, %r69, 24;
	add.s64 	%rd13, %rd1, %rd12;
	ld.global.f32 	%f99, [%rd13+12];
	ld.global.f32 	%f100, [%rd13];
	fma.rn.f32 	%f101, %f41, %f99, %f100;
	st.global.f32 	[%rd13], %f101;
	ld.global.f32 	%f102, [%rd13+16];
	ld.global.f32 	%f103, [%rd13+4];
	fma.rn.f32 	%f104, %f41, %f102, %f103;
	st.global.f32 	[%rd13+4], %f104;
	ld.global.f32 	%f105, [%rd13+20];
	ld.global.f32 	%f106, [%rd13+8];
	fma.rn.f32 	%f107, %f41, %f105, %f106;
	st.global.f32 	[%rd13+8], %f107;
	add.s32 	%r69, %r69, %r21;
	setp.lt.s32 	%p44, %r69, %r24;
	@%p44 bra 	$L__BB0_42;
$L__BB0_43:
	ret;

}
.func  (.param .b64 func_retval0) __internal_accurate_pow(
	.param .b64 __internal_accurate_pow_param_0
)
{
	.reg .pred 	%p<8>;
	.reg .b32 	%r<49>;
	.reg .b32 	%f<3>;
	.reg .b64 	%fd<109>;

	ld.param.f64 	%fd10, [__internal_accurate_pow_param_0];
	{
	.reg .b32 %temp; 
	mov.b64 	{%temp, %r46}, %fd10;
	}
	{
	.reg .b32 %temp; 
	mov.b64 	{%r45, %temp}, %fd10;
	}
	shr.u32 	%r47, %r46, 20;
	setp.gt.u32 	%p1, %r46, 1048575;
	@%p1 bra 	$L__BB1_2;
	mul.f64 	%fd11, %fd10, 0d4350000000000000;
	{
	.reg .b32 %temp; 
	mov.b64 	{%temp, %r46}, %fd11;
	}
	{
	.reg .b32 %temp; 
	mov.b64 	{%r45, %temp}, %fd11;
	}
	shr.u32 	%r16, %r46, 20;
	add.s32 	%r47, %r16, -54;
$L__BB1_2:
	add.s32 	%r48, %r47, -1023;
	and.b32  	%r17, %r46, -2146435073;
	or.b32  	%r18, %r17, 1072693248;
	mov.b64 	%fd107, {%r45, %r18};
	setp.lt.u32 	%p2, %r18, 1073127583;
	@%p2 bra 	$L__BB1_4;
	{
	.reg .b32 %temp; 
	mov.b64 	{%r19, %temp}, %fd107;
	}
	{
	.reg .b32 %temp; 
	mov.b64 	{%temp, %r20}, %fd107;
	}
	add.s32 	%r21, %r20, -1048576;
	mov.b64 	%fd107, {%r19, %r21};
	add.s32 	%r48, %r47, -1022;
$L__BB1_4:
	add.f64 	%fd12, %fd107, 0dBFF0000000000000;
	add.f64 	%fd13, %fd107, 0d3FF0000000000000;
	rcp.approx.ftz.f64 	%fd14, %fd13;
	neg.f64 	%fd15, %fd13;
	fma.rn.f64 	%fd16, %fd15, %fd14, 0d3FF0000000000000;
	fma.rn.f64 	%fd17, %fd16, %fd16, %fd16;
	fma.rn.f64 	%fd18, %fd17, %fd14, %fd14;
	mul.f64 	%fd19, %fd12, %fd18;
	fma.rn.f64 	%fd20, %fd12, %fd18, %fd19;
	mul.f64 	%fd21, %fd20, %fd20;
	fma.rn.f64 	%fd22, %fd21, 0d3EB0F5FF7D2CAFE2, 0d3ED0F5D241AD3B5A;
	fma.rn.f64 	%fd23, %fd22, %fd21, 0d3EF3B20A75488A3F;
	fma.rn.f64 	%fd24, %fd23, %fd21, 0d3F1745CDE4FAECD5;
	fma.rn.f64 	%fd25, %fd24, %fd21, 0d3F3C71C7258A578B;
	fma.rn.f64 	%fd26, %fd25, %fd21, 0d3F6249249242B910;
	fma.rn.f64 	%fd27, %fd26, %fd21, 0d3F89999999999DFB;
	sub.f64 	%fd28, %fd12, %fd20;
	add.f64 	%fd29, %fd28, %fd28;
	neg.f64 	%fd30, %fd20;
	fma.rn.f64 	%fd31, %fd30, %fd12, %fd29;
	mul.f64 	%fd32, %fd18, %fd31;
	fma.rn.f64 	%fd33, %fd21, %fd27, 0d3FB5555555555555;
	mov.f64 	%fd34, 0d3FB5555555555555;
	sub.f64 	%fd35, %fd34, %fd33;
	fma.rn.f64 	%fd36, %fd21, %fd27, %fd35;
	add.f64 	%fd37, %fd36, 0dBC46A4CB00B9E7B0;
	add.f64 	%fd38, %fd33, %fd37;
	sub.f64 	%fd39, %fd33, %fd38;
	add.f64 	%fd40, %fd37, %fd39;
	mul.rn.f64 	%fd41, %fd20, %fd20;
	neg.f64 	%fd42, %fd41;
	fma.rn.f64 	%fd43, %fd20, %fd20, %fd42;
	{
	.reg .b32 %temp; 
	mov.b64 	{%r22, %temp}, %fd32;
	}
	{
	.reg .b32 %temp; 
	mov.b64 	{%temp, %r23}, %fd32;
	}
	add.s32 	%r24, %r23, 1048576;
	mov.b64 	%fd44, {%r22, %r24};
	fma.rn.f64 	%fd45, %fd20, %fd44, %fd43;
	mul.rn.f64 	%fd46, %fd41, %fd20;
	neg.f64 	%fd47, %fd46;
	fma.rn.f64 	%fd48, %fd41, %fd20, %fd47;
	fma.rn.f64 	%fd49, %fd41, %fd32, %fd48;
	fma.rn.f64 	%fd50, %fd45, %fd20, %fd49;
	mul.rn.f64 	%fd51, %fd38, %fd46;
	neg.f64 	%fd52, %fd51;
	fma.rn.f64 	%fd53, %fd38, %fd46, %fd52;
	fma.rn.f64 	%fd54, %fd38, %fd50, %fd53;
	fma.rn.f64 	%fd55, %fd40, %fd46, %fd54;
	add.f64 	%fd56, %fd51, %fd55;
	sub.f64 	%fd57, %fd51, %fd56;
	add.f64 	%fd58, %fd55, %fd57;
	add.f64 	%fd59, %fd20, %fd56;
	sub.f64 	%fd60, %fd20, %fd59;
	add.f64 	%fd61, %fd56, %fd60;
	add.f64 	%fd62, %fd58, %fd61;
	add.f64 	%fd63, %fd32, %fd62;
	add.f64 	%fd64, %fd59, %fd63;
	sub.f64 	%fd65, %fd59, %fd64;
	add.f64 	%fd66, %fd63, %fd65;
	xor.b32  	%r25, %r48, -2147483648;
	mov.b32 	%r26, 1127219200;
	mov.b64 	%fd67, {%r25, %r26};
	mov.b32 	%r27, -2147483648;
	mov.b64 	%fd68, {%r27, %r26};
	sub.f64 	%fd69, %fd67, %fd68;
	fma.rn.f64 	%fd70, %fd69, 0d3FE62E42FEFA39EF, %fd64;
	fma.rn.f64 	%fd71, %fd69, 0dBFE62E42FEFA39EF, %fd70;
	sub.f64 	%fd72, %fd71, %fd64;
	sub.f64 	%fd73, %fd66, %fd72;
	fma.rn.f64 	%fd74, %fd69, 0d3C7ABC9E3B39803F, %fd73;
	add.f64 	%fd75, %fd70, %fd74;
	sub.f64 	%fd76, %fd70, %fd75;
	add.f64 	%fd77, %fd74, %fd76;
	mov.f64 	%fd78, 0d3FF8000000000000;
	{
	.reg .b32 %temp; 
	mov.b64 	{%temp, %r28}, %fd78;
	}
	{
	.reg .b32 %temp; 
	mov.b64 	{%r29, %temp}, %fd78;
	}
	shl.b32 	%r30, %r28, 1;
	setp.gt.u32 	%p3, %r30, -33554433;
	and.b32  	%r31, %r28, -15728641;
	selp.b32 	%r32, %r31, %r28, %p3;
	mov.b64 	%fd79, {%r29, %r32};
	mul.rn.f64 	%fd80, %fd75, %fd79;
	neg.f64 	%fd81, %fd80;
	fma.rn.f64 	%fd82, %fd75, %fd79, %fd81;
	fma.rn.f64 	%fd83, %fd77, %fd79, %fd82;
	add.f64 	%fd4, %fd80, %fd83;
	sub.f64 	%fd84, %fd80, %fd4;
	add.f64 	%fd5, %fd83, %fd84;
	fma.rn.f64 	%fd85, %fd4, 0d3FF71547652B82FE, 0d4338000000000000;
	{
	.reg .b32 %temp; 
	mov.b64 	{%r13, %temp}, %fd85;
	}
	mov.f64 	%fd86, 0dC338000000000000;
	add.rn.f64 	%fd87, %fd85, %fd86;
	fma.rn.f64 	%fd88, %fd87, 0dBFE62E42FEFA39EF, %fd4;
	fma.rn.f64 	%fd89, %fd87, 0dBC7ABC9E3B39803F, %fd88;
	fma.rn.f64 	%fd90, %fd89, 0d3E5ADE1569CE2BDF, 0d3E928AF3FCA213EA;
	fma.rn.f64 	%fd91, %fd90, %fd89, 0d3EC71DEE62401315;
	fma.rn.f64 	%fd92, %fd91, %fd89, 0d3EFA01997C89EB71;
	fma.rn.f64 	%fd93, %fd92, %fd89, 0d3F2A01A014761F65;
	fma.rn.f64 	%fd94, %fd93, %fd89, 0d3F56C16C1852B7AF;
	fma.rn.f64 	%fd95, %fd94, %fd89, 0d3F81111111122322;
	fma.rn.f64 	%fd96, %fd95, %fd89, 0d3FA55555555502A1;
	fma.rn.f64 	%fd97, %fd96, %fd89, 0d3FC5555555555511;
	fma.rn.f64 	%fd98, %fd97, %fd89, 0d3FE000000000000B;
	fma.rn.f64 	%fd99, %fd98, %fd89, 0d3FF0000000000000;
	fma.rn.f64 	%fd100, %fd99, %fd89, 0d3FF0000000000000;
	{
	.reg .b32 %temp; 
	mov.b64 	{%r14, %temp}, %fd100;
	}
	{
	.reg .b32 %temp; 
	mov.b64 	{%temp, %r15}, %fd100;
	}
	shl.b32 	%r33, %r13, 20;
	add.s32 	%r34, %r33, %r15;
	mov.b64 	%fd108, {%r14, %r34};
	{
	.reg .b32 %temp; 
	mov.b64 	{%temp, %r35}, %fd4;
	}
	mov.b32 	%f2, %r35;
	abs.f32 	%f1, %f2;
	setp.lt.f32 	%p4, %f1, 0f4086232B;
	@%p4 bra 	$L__BB1_7;
	setp.lt.f64 	%p5, %fd4, 0d0000000000000000;
	add.f64 	%fd101, %fd4, 0d7FF0000000000000;
	selp.f64 	%fd108, 0d0000000000000000, %fd101, %p5;
	setp.geu.f32 	%p6, %f1, 0f40874800;
	@%p6 bra 	$L__BB1_7;
	shr.u32 	%r36, %r13, 31;
	add.s32 	%r37, %r13, %r36;
	shr.s32 	%r38, %r37, 1;
	shl.b32 	%r39, %r38, 20;
	add.s32 	%r40, %r15, %r39;
	mov.b64 	%fd102, {%r14, %r40};
	sub.s32 	%r41, %r13, %r38;
	shl.b32 	%r42, %r41, 20;
	add.s32 	%r43, %r42, 1072693248;
	mov.b32 	%r44, 0;
	mov.b64 	%fd103, {%r44, %r43};
	mul.f64 	%fd108, %fd103, %fd102;
$L__BB1_7:
	abs.f64 	%fd104, %fd108;
	setp.eq.f64 	%p7, %fd104, 0d7FF0000000000000;
	fma.rn.f64 	%fd105, %fd108, %fd5, %fd108;
	selp.f64 	%fd106, %fd108, %fd105, %p7;
	st.param.f64 	[func_retval0], %fd106;
	ret;

}


// ===== COMPILED SASS (sm_100) =====

	.target	sm_100

	.elftype	@"ET_EXEC"


//--------------------- .note.nv.tkinfo           --------------------------
	.section	.note.nv.tkinfo,"",@"SHT_NOTE"
	.sectionflags	@"SHF_NOTE_NV_TKINFO"
	.tkinfo
        /*0018*/ 	.word	0x00000002
        /*0030*/ 	.string	""
        /*0030*/ 	.string	"ptxas"
        /*0030*/ 	.string	"Cuda compilation tools, release 13.0, V13.0.88"
        /*0030*/ 	.string	"Build cuda_13.0.r13.0/compiler.36424714_0"
        /*0030*/ 	.string	"-arch sm_100 -m 64 "



//--------------------- .note.nv.cuinfo           --------------------------
	.section	.note.nv.cuinfo,"",@"SHT_NOTE"
	.sectionflags	@"SHF_NOTE_NV_CUINFO"
        /*0018*/ 	.short	0x0002
        /*001a*/ 	.short	0x0064
        /*001c*/ 	.short	0x0082
	.zero		2


//--------------------- .nv.info                  --------------------------
	.section	.nv.info,"",@"SHT_CUDA_INFO"
	.align	4


	//----- nvinfo : EIATTR_REGCOUNT
	.align		4
        /*0000*/ 	.byte	0x04, 0x2f
        /*0002*/ 	.short	(.L_1 - .L_0)
	.align		4
.L_0:
        /*0004*/ 	.word	index@(_Z15cuMoveParticlesiP12ParticleTypef)
        /*0008*/ 	.word	0x0000002e


	//----- nvinfo : EIATTR_FRAME_SIZE
	.align		4
.L_1:
        /*000c*/ 	.byte	0x04, 0x11
        /*000e*/ 	.short	(.L_3 - .L_2)
	.align		4
.L_2:
        /*0010*/ 	.word	index@($_Z15cuMoveParticlesiP12ParticleTypef$__internal_accurate_pow)
        /*0014*/ 	.word	0x00000000


	//----- nvinfo : EIATTR_FRAME_SIZE
	.align		4
.L_3:
        /*0018*/ 	.byte	0x04, 0x11
        /*001a*/ 	.short	(.L_5 - .L_4)
	.align		4
.L_4:
        /*001c*/ 	.word	index@($__internal_0_$__cuda_sm3x_div_rn_noftz_f32_slowpath)
        /*0020*/ 	.word	0x00000000


	//----- nvinfo : EIATTR_FRAME_SIZE
	.align		4
.L_5:
        /*0024*/ 	.byte	0x04, 0x11
        /*0026*/ 	.short	(.L_7 - .L_6)
	.align		4
.L_6:
        /*0028*/ 	.word	index@(_Z15cuMoveParticlesiP12ParticleTypef)
        /*002c*/ 	.word	0x00000000


	//----- nvinfo : EIATTR_MIN_STACK_SIZE
	.align		4
.L_7:
        /*0030*/ 	.byte	0x04, 0x12
        /*0032*/ 	.short	(.L_9 - .L_8)
	.align		4
.L_8:
        /*0034*/ 	.word	index@(_Z15cuMoveParticlesiP12ParticleTypef)
        /*0038*/ 	.word	0x00000000
.L_9:


//--------------------- .nv.compat                --------------------------
	.section	.nv.compat,"",@"SHT_CUDA_COMPAT_INFO"
	.align	4
        /*0000*/ 	.byte	0x02, 0x09, 0x00, 0x00, 0x02, 0x02, 0x01, 0x00, 0x02, 0x05, 0x05, 0x00, 0x03, 0x07, 0x01, 0x01
        /*0010*/ 	.byte	0x02, 0x03, 0x00, 0x00, 0x02, 0x06, 0x01, 0x00, 0x04, 0x0b, 0x08, 0x00, 0x01, 0x00, 0x00, 0x00
        /*0020*/ 	.byte	0x00, 0x00, 0x00, 0x00


//--------------------- .nv.info._Z15cuMoveParticlesiP12ParticleTypef --------------------------
	.section	.nv.info._Z15cuMoveParticlesiP12ParticleTypef,"",@"SHT_CUDA_INFO"
	.sectionflags	@""
	.align	4


	//----- nvinfo : EIATTR_CUDA_API_VERSION
	.align		4
        /*0000*/ 	.byte	0x04, 0x37
        /*0002*/ 	.short	(.L_11 - .L_10)
.L_10:
        /*0004*/ 	.word	0x00000082


	//----- nvinfo : EIATTR_KPARAM_INFO
	.align		4
.L_11:
        /*0008*/ 	.byte	0x04, 0x17
        /*000a*/ 	.short	(.L_13 - .L_12)
.L_12:
        /*000c*/ 	.word	0x00000000
        /*0010*/ 	.short	0x0002
        /*0012*/ 	.short	0x0010
        /*0014*/ 	.byte	0x00, 0xf0, 0x11, 0x00


	//----- nvinfo : EIATTR_KPARAM_INFO
	.align		4
.L_13:
        /*0018*/ 	.byte	0x04, 0x17
        /*001a*/ 	.short	(.L_15 - .L_14)
.L_14:
        /*001c*/ 	.word	0x00000000
        /*0020*/ 	.short	0x0001
        /*0022*/ 	.short	0x0008
        /*0024*/ 	.byte	0x00, 0xf5, 0x21, 0x00


	//----- nvinfo : EIATTR_KPARAM_INFO
	.align		4
.L_15:
        /*0028*/ 	.byte	0x04, 0x17
        /*002a*/ 	.short	(.L_17 - .L_16)
.L_16:
        /*002c*/ 	.word	0x00000000
        /*0030*/ 	.short	0x0000
        /*0032*/ 	.short	0x0000
        /*0034*/ 	.byte	0x00, 0xf0, 0x11, 0x00


	//----- nvinfo : EIATTR_SPARSE_MMA_MASK
	.align		4
.L_17:
        /*0038*/ 	.byte	0x03, 0x50
        /*003a*/ 	.short	0x0000


	//----- nvinfo : EIATTR_MAXREG_COUNT
	.align		4
        /*003c*/ 	.byte	0x03, 0x1b
        /*003e*/ 	.short	0x00ff


	//----- nvinfo : EIATTR_NUM_BARRIERS
	.align		4
        /*0040*/ 	.byte	0x02, 0x4c
        /*0042*/ 	.byte	0x01
	.zero		1


	//----- nvinfo : EIATTR_MERCURY_ISA_VERSION
	.align		4
        /*0044*/ 	.byte	0x03, 0x5f
        /*0046*/ 	.short	0x0101


	//----- nvinfo : EIATTR_VRC_CTA_INIT_COUNT
	.align		4
        /*0048*/ 	.byte	0x02, 0x4a
	.zero		1
	.zero		1


	//----- nvinfo : EIATTR_EXIT_INSTR_OFFSETS
	.align		4
        /*004c*/ 	.byte	0x04, 0x1c
        /*004e*/ 	.short	(.L_19 - .L_18)


	//   ....[0]....
.L_18:
        /*0050*/ 	.word	0x000016c0


	//   ....[1]....
        /*0054*/ 	.word	0x00001810


	//----- nvinfo : EIATTR_CRS_STACK_SIZE
	.align		4
.L_19:
        /*0058*/ 	.byte	0x04, 0x1e
        /*005a*/ 	.short	(.L_21 - .L_20)
.L_20:
        /*005c*/ 	.word	0x00000000


	//----- nvinfo : EIATTR_CBANK_PARAM_SIZE
	.align		4
.L_21:
        /*0060*/ 	.byte	0x03, 0x19
        /*0062*/ 	.short	0x0014


	//----- nvinfo : EIATTR_PARAM_CBANK
	.align		4
        /*0064*/ 	.byte	0x04, 0x0a
        /*0066*/ 	.short	(.L_23 - .L_22)
	.align		4
.L_22:
        /*0068*/ 	.word	index@(.nv.constant0._Z15cuMoveParticlesiP12ParticleTypef)
        /*006c*/ 	.short	0x0380
        /*006e*/ 	.short	0x0014


	//----- nvinfo : EIATTR_SW_WAR
	.align		4
.L_23:
        /*0070*/ 	.byte	0x04, 0x36
        /*0072*/ 	.short	(.L_25 - .L_24)
.L_24:
        /*0074*/ 	.word	0x00000008
.L_25:


//--------------------- .nv.callgraph             --------------------------
	.section	.nv.callgraph,"",@"SHT_CUDA_CALLGRAPH"
	.align	4
	.sectionentsize	8
	.align		4
        /*0000*/ 	.word	0x00000000
	.align		4
        /*0004*/ 	.word	0xffffffff
	.align		4
        /*0008*/ 	.word	0x00000000
	.align		4
        /*000c*/ 	.word	0xfffffffe
	.align		4
        /*0010*/ 	.word	0x00000000
	.align		4
        /*0014*/ 	.word	0xfffffffd
	.align		4
        /*0018*/ 	.word	0x00000000
	.align		4
        /*001c*/ 	.word	0xfffffffc


//--------------------- .text._Z15cuMoveParticlesiP12ParticleTypef --------------------------
	.section	.text._Z15cuMoveParticlesiP12ParticleTypef,"ax",@progbits
	.align	128
        .global         _Z15cuMoveParticlesiP12ParticleTypef
        .type           _Z15cuMoveParticlesiP12ParticleTypef,@function
        .size           _Z15cuMoveParticlesiP12ParticleTypef,(.L_x_64 - _Z15cuMoveParticlesiP12ParticleTypef)
        .other          _Z15cuMoveParticlesiP12ParticleTypef,@"STO_CUDA_ENTRY STV_DEFAULT"
_Z15cuMoveParticlesiP12ParticleTypef:
.text._Z15cuMoveParticlesiP12ParticleTypef:
[----:B------:R-:W-:Y:S01]  /*0000*/  LDC R1, c[0x0][0x37c] ;  /* 0x0000df00ff017b82 */ /* 0x000fe20000000800 */
[----:B------:R-:W0:Y:S07]  /*0010*/  S2R R0, SR_TID.X ;  /* 0x0000000000007919 */ /* 0x000e2e0000002100 */
[----:B------:R-:W0:Y:S01]  /*0020*/  S2UR UR6, SR_CTAID.X ;  /* 0x00000000000679c3 */ /* 0x000e220000002500 */
[----:B------:R-:W1:Y:S01]  /*0030*/  LDCU UR7, c[0x0][0x380] ;  /* 0x00007000ff0777ac */ /* 0x000e620008000800 */
[----:B------:R-:W-:Y:S01]  /*0040*/  BSSY.RECONVERGENT B0, `(.L_x_0) ;  /* 0x0000165000007945 */ /* 0x000fe20003800200 */
[----:B------:R-:W2:Y:S05]  /*0050*/  LDCU.64 UR4, c[0x0][0x358] ;  /* 0x00006b00ff0477ac */ /* 0x000eaa0008000a00 */
[----:B------:R-:W0:Y:S01]  /*0060*/  LDC R37, c[0x0][0x360] ;  /* 0x0000d800ff257b82 */ /* 0x000e220000000800 */
[----:B------:R-:W3:Y:S01]  /*0070*/  LDCU UR11, c[0x0][0x380] ;  /* 0x00007000ff0b77ac */ /* 0x000ee20008000800 */
[----:B------:R-:W4:Y:S01]  /*0080*/  LDCU UR10, c[0x0][0x390] ;  /* 0x00007200ff0a77ac */ /* 0x000f220008000800 */
[----:B-1----:R-:W-:-:S02]  /*0090*/  IMAD.U32 R10, RZ, RZ, UR7 ;  /* 0x00000007ff0a7e24 */ /* 0x002fc4000f8e00ff */
[----:B0-----:R-:W-:-:S05]  /*00a0*/  IMAD R35, R37, UR6, R0 ;  /* 0x0000000625237c24 */ /* 0x001fca000f8e0200 */
[----:B------:R-:W-:-:S13]  /*00b0*/  ISETP.GE.AND P0, PT, R35, R10, PT ;  /* 0x0000000a2300720c */ /* 0x000fda0003f06270 */
[----:B--234-:R-:W-:Y:S05]  /*00c0*/  @P0 BRA `(.L_x_1) ;  /* 0x0000001400700947 */ /* 0x01cfea0003800000 */
[----:B------:R-:W0:Y:S01]  /*00d0*/  LDCU UR6, c[0x0][0x370] ;  /* 0x00006e00ff0677ac */ /* 0x000e220008000800 */
[----:B------:R-:W-:Y:S01]  /*00e0*/  ISETP.GE.AND P0, PT, R10, 0x1, PT ;  /* 0x000000010a00780c */ /* 0x000fe20003f06270 */
[----:B0-----:R-:W-:-:S12]  /*00f0*/  IMAD R36, R37, UR6, RZ ;  /* 0x0000000625247c24 */ /* 0x001fd8000f8e02ff */
[----:B------:R-:W-:Y:S05]  /*0100*/  @!P0 BRA `(.L_x_2) ;  /* 0x0000001400248947 */ /* 0x000fea0003800000 */
[----:B------:R-:W0:Y:S01]  /*0110*/  LDC.64 R2, c[0x0][0x388] ;  /* 0x0000e200ff027b82 */ /* 0x000e220000000a00 */
[----:B------:R-:W-:Y:S01]  /*0120*/  IMAD.MOV.U32 R33, RZ, RZ, R35 ;  /* 0x000000ffff217224 */ /* 0x000fe200078e0023 */
[----:B0-----:R-:W-:-:S04]  /*0130*/  IADD3 R34, P0, PT, R2, 0x20, RZ ;  /* 0x0000002002227810 */ /* 0x001fc80007f1e0ff */
[----:B------:R-:W-:-:S09]  /*0140*/  IADD3.X R32, PT, PT, RZ, R3, RZ, P0, !PT ;  /* 0x00000003ff207210 */ /* 0x000fd200007fe4ff */
.L_x_47:
[----:B0-----:R-:W0:Y:S01]  /*0150*/  LDCU UR6, c[0x0][0x380] ;  /* 0x00007000ff0677ac */ /* 0x001e220008000800 */
[----:B------:R-:W1:Y:S01]  /*0160*/  LDC.64 R4, c[0x0][0x388] ;  /* 0x0000e200ff047b82 */ /* 0x000e620000000a00 */
[----:B------:R-:W-:Y:S01]  /*0170*/  HFMA2 R29, -RZ, RZ, 0, 0 ;  /* 0x00000000ff1d7431 */ /* 0x000fe200000001ff */
[----:B------:R-:W-:Y:S01]  /*0180*/  CS2R R30, SRZ ;  /* 0x00000000001e7805 */ /* 0x000fe2000001ff00 */
[----:B------:R-:W-:Y:S02]  /*0190*/  IMAD.MOV.U32 R0, RZ, RZ, RZ ;  /* 0x000000ffff007224 */ /* 0x000fe400078e00ff */
[----:B0-----:R-:W-:-:S05]  /*01a0*/  IMAD.U32 R2, RZ, RZ, UR6 ;  /* 0x00000006ff027e24 */ /* 0x001fca000f8e00ff */
[----:B------:R-:W-:Y:S01]  /*01b0*/  ISETP.NE.AND P0, PT, R2, 0x1, PT ;  /* 0x000000010200780c */ /* 0x000fe20003f05270 */
[----:B-1----:R-:W-:-:S12]  /*01c0*/  IMAD.WIDE R4, R33, 0x18, R4 ;  /* 0x0000001821047825 */ /* 0x002fd800078e0204 */
[----:B------:R-:W-:Y:S05]  /*01d0*/  @!P0 BRA `(.L_x_3) ;  /* 0x0000000c00288947 */ /* 0x000fea0003800000 */
[----:B------:R-:W-:Y:S01]  /*01e0*/  IMAD.MOV R28, RZ, RZ, -R33 ;  /* 0x000000ffff1c7224 */ /* 0x000fe200078e0a21 */
[----:B------:R-:W-:Y:S01]  /*01f0*/  MOV R26, RZ ;  /* 0x000000ff001a7202 */ /* 0x000fe20000000f00 */
[----:B------:R-:W-:Y:S02]  /*0200*/  IMAD.MOV.U32 R31, RZ, RZ, RZ ;  /* 0x000000ffff1f7224 */ /* 0x000fe400078e00ff */
[----:B------:R-:W-:Y:S02]  /*0210*/  IMAD.MOV.U32 R40, RZ, RZ, R34 ;  /* 0x000000ffff287224 */ /* 0x000fe400078e0022 */
[----:B------:R-:W-:-:S07]  /*0220*/  IMAD.MOV.U32 R41, RZ, RZ, R32 ;  /* 0x000000ffff297224 */ /* 0x000fce00078e0020 */
.L_x_32:
[----:B------:R-:W-:Y:S01]  /*0230*/  ISETP.NE.AND P0, PT, R28, RZ, PT ;  /* 0x000000ff1c00720c */ /* 0x000fe20003f05270 */
[----:B------:R-:W-:-:S12]  /*0240*/  BSSY.RECONVERGENT B3, `(.L_x_4) ;  /* 0x000005c000037945 */ /* 0x000fd80003800200 */
[----:B------:R-:W-:Y:S05]  /*0250*/  @!P0 BRA `(.L_x_5) ;  /* 0x0000000400688947 */ /* 0x000fea0003800000 */
[----:B------:R-:W2:Y:S04]  /*0260*/  LDG.E R0, desc[UR4][R40.64+-0x1c] ;  /* 0xffffe40428007981 */ /* 0x000ea8000c1e1900 */
[----:B------:R-:W2:Y:S04]  /*0270*/  LDG.E R7, desc[UR4][R4.64+0x4] ;  /* 0x0000040404077981 */ /* 0x000ea8000c1e1900 */
[----:B------:R-:W3:Y:S04]  /*0280*/  LDG.E R2, desc[UR4][R40.64+-0x20] ;  /* 0xffffe00428027981 */ /* 0x000ee8000c1e1900 */
[----:B------:R-:W3:Y:S04]  /*0290*/  LDG.E R3, desc[UR4][R4.64] ;  /* 0x0000000404037981 */ /* 0x000ee8000c1e1900 */
[----:B------:R-:W4:Y:S04]  /*02a0*/  LDG.E R6, desc[UR4][R40.64+-0x18] ;  /* 0xffffe80428067981 */ /* 0x000f28000c1e1900 */
[----:B------:R-:W4:Y:S01]  /*02b0*/  LDG.E R9, desc[UR4][R4.64+0x8] ;  /* 0x0000080404097981 */ /* 0x000f22000c1e1900 */
[----:B------:R-:W-:Y:S01]  /*02c0*/  BSSY.RECONVERGENT B1, `(.L_x_6) ;  /* 0x0000014000017945 */ /* 0x000fe20003800200 */
[----:B--2---:R-:W-:-:S04]  /*02d0*/  FADD R0, R0, -R7 ;  /* 0x8000000700007221 */ /* 0x004fc80000000000 */
[----:B------:R-:W-:Y:S01]  /*02e0*/  FMUL R7, R0, R0 ;  /* 0x0000000000077220 */ /* 0x000fe20000400000 */
[----:B---3--:R-:W-:Y:S01]  /*02f0*/  FADD R2, R2, -R3 ;  /* 0x8000000302027221 */ /* 0x008fe20000000000 */
[----:B----4-:R-:W-:-:S03]  /*0300*/  FADD R3, R6, -R9 ;  /* 0x8000000906037221 */ /* 0x010fc60000000000 */
[----:B------:R-:W-:-:S04]  /*0310*/  FFMA R6, R2, R2, R7 ;  /* 0x0000000202067223 */ /* 0x000fc80000000007 */
[----:B------:R-:W-:-:S04]  /*0320*/  FFMA R6, R3, R3, R6 ;  /* 0x0000000303067223 */ /* 0x000fc80000000006 */
[----:B------:R-:W-:-:S04]  /*0330*/  FADD R39, R6, 9.999999682655225389e-21 ;  /* 0x1e3ce50806277421 */ /* 0x000fc80000000000 */
[----:B------:R0:W1:Y:S01]  /*0340*/  F2F.F64.F32 R42, R39 ;  /* 0x00000027002a7310 */ /* 0x0000620000201800 */
[----:B------:R-:W-:-:S13]  /*0350*/  FSETP.NEU.AND P0, PT, R39, RZ, PT ;  /* 0x000000ff2700720b */ /* 0x000fda0003f0d000 */
[----:B0-----:R-:W-:Y:S05]  /*0360*/  @!P0 BRA `(.L_x_7) ;  /* 0x0000000000208947 */ /* 0x001fea0003800000 */
[----:B-1----:R-:W-:Y:S01]  /*0370*/  DADD R8, -RZ, |R42| ;  /* 0x00000000ff087229 */ /* 0x002fe2000000052a */
[----:B------:R-:W-:-:S09]  /*0380*/  MOV R38, 0x3b0 ;  /* 0x000003b000267802 */ /* 0x000fd20000000f00 */
[----:B------:R-:W-:-:S07]  /*0390*/  MOV R27, R9 ;  /* 0x00000009001b7202 */ /* 0x000fce0000000f00 */
[----:B------:R-:W-:Y:S05]  /*03a0*/  CALL.REL.NOINC `($_Z15cuMoveParticlesiP12ParticleTypef$__internal_accurate_pow) ;  /* 0x0000001800b87944 */ /* 0x000fea0003c00000 */
[----:B------:R-:W-:-:S04]  /*03b0*/  ISETP.GE.AND P0, PT, R43, RZ, PT ;  /* 0x000000ff2b00720c */ /* 0x000fc80003f06270 */
[----:B------:R-:W-:Y:S02]  /*03c0*/  FSEL R6, R8, RZ, P0 ;  /* 0x000000ff08067208 */ /* 0x000fe40000000000 */
[----:B------:R-:W-:Y:S01]  /*03d0*/  FSEL R7, R10, -QNAN , P0 ;  /* 0xfff800000a077808 */ /* 0x000fe20000000000 */
[----:B------:R-:W-:Y:S06]  /*03e0*/  BRA `(.L_x_8) ;  /* 0x0000000000047947 */ /* 0x000fec0003800000 */
.L_x_7:
[----:B------:R-:W-:-:S07]  /*03f0*/  CS2R R6, SRZ ;  /* 0x0000000000067805 */ /* 0x000fce000001ff00 */
.L_x_8:
[----:B------:R-:W-:Y:S05]  /*0400*/  BSYNC.RECONVERGENT B1 ;  /* 0x0000000000017941 */ /* 0x000fea0003800200 */
.L_x_6:
[----:B-1----:R-:W-:Y:S01]  /*0410*/  DADD R8, R42, 1.5 ;  /* 0x3ff800002a087429 */ /* 0x002fe20000000000 */
[----:B------:R-:W-:Y:S09]  /*0420*/  BSSY.RECONVERGENT B1, `(.L_x_9) ;  /* 0x000000c000017945 */ /* 0x000ff20003800200 */
[----:B------:R-:W-:-:S04]  /*0430*/  LOP3.LUT R8, R9, 0x7ff00000, RZ, 0xc0, !PT ;  /* 0x7ff0000009087812 */ /* 0x000fc800078ec0ff */
[----:B------:R-:W-:-:S13]  /*0440*/  ISETP.NE.AND P0, PT, R8, 0x7ff00000, PT ;  /* 0x7ff000000800780c */ /* 0x000fda0003f05270 */
[----:B------:R-:W-:Y:S05]  /*0450*/  @P0 BRA `(.L_x_10) ;  /* 0x0000000000200947 */ /* 0x000fea0003800000 */
[----:B------:R-:W-:-:S13]  /*0460*/  FSETP.NAN.AND P0, PT, R39, R39, PT ;  /* 0x000000272700720b */ /* 0x000fda0003f08000 */
[----:B------:R-:W-:Y:S05]  /*0470*/  @P0 BRA `(.L_x_11) ;  /* 0x0000000000140947 */ /* 0x000fea0003800000 */
[----:B------:R-:W-:-:S13]  /*0480*/  FSETP.NEU.AND P0, PT, R39, +INF , PT ;  /* 0x7f8000002700780b */ /* 0x000fda0003f0d000 */
[----:B------:R-:W-:Y:S05]  /*0490*/  @P0 BRA `(.L_x_10) ;  /* 0x0000000000100947 */ /* 0x000fea0003800000 */
[----:B------:R-:W-:Y:S02]  /*04a0*/  IMAD.MOV.U32 R6, RZ, RZ, 0x0 ;  /* 0x00000000ff067424 */ /* 0x000fe400078e00ff */
[----:B------:R-:W-:Y:S01]  /*04b0*/  IMAD.MOV.U32 R7, RZ, RZ, 0x7ff00000 ;  /* 0x7ff00000ff077424 */ /* 0x000fe200078e00ff */
[----:B------:R-:W-:Y:S06]  /*04c0*/  BRA `(.L_x_10) ;  /* 0x0000000000047947 */ /* 0x000fec0003800000 */
.L_x_11:
[----:B------:R-:W-:-:S11]  /*04d0*/  DADD R6, R42, 1.5 ;  /* 0x3ff800002a067429 */ /* 0x000fd60000000000 */
.L_x_10:
[----:B------:R-:W-:Y:S05]  /*04e0*/  BSYNC.RECONVERGENT B1 ;  /* 0x0000000000017941 */ /* 0x000fea0003800200 */
.L_x_9:
[----:B------:R-:W0:Y:S01]  /*04f0*/  F2F.F32.F64 R6, R6 ;  /* 0x0000000600067310 */ /* 0x000e220000301000 */
[----:B------:R-:W-:Y:S01]  /*0500*/  FSETP.NEU.AND P0, PT, R39, 1, PT ;  /* 0x3f8000002700780b */ /* 0x000fe20003f0d000 */
[----:B------:R-:W-:Y:S03]  /*0510*/  BSSY.RECONVERGENT B4, `(.L_x_12) ;  /* 0x000000d000047945 */ /* 0x000fe60003800200 */
[----:B0-----:R-:W-:-:S04]  /*0520*/  FSEL R9, R6, 1, P0 ;  /* 0x3f80000006097808 */ /* 0x001fc80000000000 */
[----:B------:R-:W0:Y:S08]  /*0530*/  MUFU.RCP R8, R9 ;  /* 0x0000000900087308 */ /* 0x000e300000001000 */
[----:B------:R-:W1:Y:S01]  /*0540*/  FCHK P0, R2, R9 ;  /* 0x0000000902007302 */ /* 0x000e620000000000 */
[----:B0-----:R-:W-:-:S04]  /*0550*/  FFMA R11, -R9, R8, 1 ;  /* 0x3f800000090b7423 */ /* 0x001fc80000000108 */
[----:B------:R-:W-:-:S04]  /*0560*/  FFMA R11, R8, R11, R8 ;  /* 0x0000000b080b7223 */ /* 0x000fc80000000008 */
[----:B------:R-:W-:-:S04]  /*0570*/  FFMA R8, R2, R11, RZ ;  /* 0x0000000b02087223 */ /* 0x000fc800000000ff */
[----:B------:R-:W-:-:S04]  /*0580*/  FFMA R10, -R9, R8, R2 ;  /* 0x00000008090a7223 */ /* 0x000fc80000000102 */
[----:B------:R-:W-:Y:S01]  /*0590*/  FFMA R8, R11, R10, R8 ;  /* 0x0000000a0b087223 */ /* 0x000fe20000000008 */
[----:B-1----:R-:W-:Y:S06]  /*05a0*/  @!P0 BRA `(.L_x_13) ;  /* 0x00000000000c8947 */ /* 0x002fec0003800000 */
[----:B------:R-:W-:Y:S02]  /*05b0*/  MOV R7, R9 ;  /* 0x0000000900077202 */ /* 0x000fe40000000f00 */
[----:B------:R-:W-:-:S07]  /*05c0*/  MOV R6, 0x5e0 ;  /* 0x000005e000067802 */ /* 0x000fce0000000f00 */
[----:B------:R-:W-:Y:S05]  /*05d0*/  CALL.REL.NOINC `($__internal_0_$__cuda_sm3x_div_rn_noftz_f32_slowpath) ;  /* 0x0000001000907944 */ /* 0x000fea0003c00000 */
.L_x_13:
[----:B------:R-:W-:Y:S05]  /*05e0*/  BSYNC.RECONVERGENT B4 ;  /* 0x0000000000047941 */ /* 0x000fea0003800200 */
.L_x_12:
[----:B------:R-:W0:Y:S01]  /*05f0*/  MUFU.RCP R2, R9 ;  /* 0x0000000900027308 */ /* 0x000e220000001000 */
[----:B------:R-:W-:Y:S01]  /*0600*/  BSSY.RECONVERGENT B4, `(.L_x_14) ;  /* 0x000000e000047945 */ /* 0x000fe20003800200 */
[----:B------:R-:W-:-:S06]  /*0610*/  FADD R29, R29, R8 ;  /* 0x000000081d1d7221 */ /* 0x000fcc0000000000 */
[----:B------:R-:W1:Y:S01]  /*0620*/  FCHK P0, R0, R9 ;  /* 0x0000000900007302 */ /* 0x000e620000000000 */
[----:B0-----:R-:W-:-:S04]  /*0630*/  FFMA R7, -R9, R2, 1 ;  /* 0x3f80000009077423 */ /* 0x001fc80000000102 */
[----:B------:R-:W-:-:S04]  /*0640*/  FFMA R11, R2, R7, R2 ;  /* 0x00000007020b7223 */ /* 0x000fc80000000002 */
[----:B------:R-:W-:-:S04]  /*0650*/  FFMA R2, R0, R11, RZ ;  /* 0x0000000b00027223 */ /* 0x000fc800000000ff */
[----:B------:R-:W-:-:S04]  /*0660*/  FFMA R7, -R9, R2, R0 ;  /* 0x0000000209077223 */ /* 0x000fc80000000100 */
[----:B------:R-:W-:Y:S01]  /*0670*/  FFMA R7, R11, R7, R2 ;  /* 0x000000070b077223 */ /* 0x000fe20000000002 */
[----:B-1----:R-:W-:Y:S06]  /*0680*/  @!P0 BRA `(.L_x_15) ;  /* 0x0000000000148947 */ /* 0x002fec0003800000 */
[----:B------:R-:W-:Y:S01]  /*0690*/  IMAD.MOV.U32 R2, RZ, RZ, R0 ;  /* 0x000000ffff027224 */ /* 0x000fe200078e0000 */
[----:B------:R-:W-:Y:S01]  /*06a0*/  MOV R6, 0x6d0 ;  /* 0x000006d000067802 */ /* 0x000fe20000000f00 */
[----:B------:R-:W-:-:S07]  /*06b0*/  IMAD.MOV.U32 R7, RZ, RZ, R9 ;  /* 0x000000ffff077224 */ /* 0x000fce00078e0009 */
[----:B------:R-:W-:Y:S05]  /*06c0*/  CALL.REL.NOINC `($__internal_0_$__cuda_sm3x_div_rn_noftz_f32_slowpath) ;  /* 0x0000001000547944 */ /* 0x000fea0003c00000 */
[----:B------:R-:W-:-:S07]  /*06d0*/  MOV R7, R8 ;  /* 0x0000000800077202 */ /* 0x000fce0000000f00 */
.L_x_15:
[----:B------:R-:W-:Y:S05]  /*06e0*/  BSYNC.RECONVERGENT B4 ;  /* 0x0000000000047941 */ /* 0x000fea0003800200 */
.L_x_14:
        /* <DEDUP_REMOVED lines=15> */
.L_x_17:
[----:B------:R-:W-:Y:S05]  /*07e0*/  BSYNC.RECONVERGENT B4 ;  /* 0x0000000000047941 */ /* 0x000fea0003800200 */
.L_x_16:
[----:B------:R-:W-:-:S07]  /*07f0*/  FADD R31, R31, R0 ;  /* 0x000000001f1f7221 */ /* 0x000fce0000000000 */
.L_x_5:
[----:B------:R-:W-:Y:S05]  /*0800*/  BSYNC.RECONVERGENT B3 ;  /* 0x0000000000037941 */ /* 0x000fea0003800200 */
.L_x_4:
[----:B------:R-:W-:Y:S01]  /*0810*/  VIADD R0, R26, 0x1 ;  /* 0x000000011a007836 */ /* 0x000fe20000000000 */
[----:B------:R-:W-:Y:S04]  /*0820*/  BSSY.RECONVERGENT B3, `(.L_x_18) ;  /* 0x000005d000037945 */ /* 0x000fe80003800200 */
[----:B------:R-:W-:-:S13]  /*0830*/  ISETP.NE.AND P0, PT, R33, R0, PT ;  /* 0x000000002100720c */ /* 0x000fda0003f05270 */
        /* <DEDUP_REMOVED lines=20> */
[----:B------:R-:W-:-:S07]  /*0980*/  IMAD.MOV.U32 R27, RZ, RZ, R9 ;  /* 0x000000ffff1b7224 */ /* 0x000fce00078e0009 */
[----:B------:R-:W-:Y:S05]  /*0990*/  CALL.REL.NOINC `($_Z15cuMoveParticlesiP12ParticleTypef$__internal_accurate_pow) ;  /* 0x00000014003c7944 */ /* 0x000fea0003c00000 */
[----:B------:R-:W-:-:S04]  /*09a0*/  ISETP.GE.AND P0, PT, R43, RZ, PT ;  /* 0x000000ff2b00720c */ /* 0x000fc80003f06270 */
[----:B------:R-:W-:Y:S02]  /*09b0*/  FSEL R6, R8, RZ, P0 ;  /* 0x000000ff08067208 */ /* 0x000fe40000000000 */
[----:B------:R-:W-:Y:S01]  /*09c0*/  FSEL R7, R10, -QNAN , P0 ;  /* 0xfff800000a077808 */ /* 0x000fe20000000000 */
[----:B------:R-:W-:Y:S06]  /*09d0*/  BRA `(.L_x_22) ;  /* 0x0000000000047947 */ /* 0x000fec0003800000 */
.L_x_21:
[----:B------:R-:W-:-:S07]  /*09e0*/  CS2R R6, SRZ ;  /* 0x0000000000067805 */ /* 0x000fce000001ff00 */
.L_x_22:
[----:B------:R-:W-:Y:S05]  /*09f0*/  BSYNC.RECONVERGENT B1 ;  /* 0x0000000000017941 */ /* 0x000fea0003800200 */
.L_x_20:
        /* <DEDUP_REMOVED lines=9> */
[----:B------:R-:W-:Y:S01]  /*0a90*/  MOV R6, 0x0 ;  /* 0x0000000000067802 */ /* 0x000fe20000000f00 */
[----:B------:R-:W-:Y:S01]  /*0aa0*/  IMAD.MOV.U32 R7, RZ, RZ, 0x7ff00000 ;  /* 0x7ff00000ff077424 */ /* 0x000fe200078e00ff */
[----:B------:R-:W-:Y:S06]  /*0ab0*/  BRA `(.L_x_24) ;  /* 0x0000000000047947 */ /* 0x000fec0003800000 */
.L_x_25:
[----:B------:R-:W-:-:S11]  /*0ac0*/  DADD R6, R42, 1.5 ;  /* 0x3ff800002a067429 */ /* 0x000fd60000000000 */
.L_x_24:
[----:B------:R-:W-:Y:S05]  /*0ad0*/  BSYNC.RECONVERGENT B1 ;  /* 0x0000000000017941 */ /* 0x000fea0003800200 */
.L_x_23:
        /* <DEDUP_REMOVED lines=13> */
[----:B------:R-:W-:-:S07]  /*0bb0*/  MOV R6, 0xbd0 ;  /* 0x00000bd000067802 */ /* 0x000fce0000000f00 */
[----:B------:R-:W-:Y:S05]  /*0bc0*/  CALL.REL.NOINC `($__internal_0_$__cuda_sm3x_div_rn_noftz_f32_slowpath) ;  /* 0x0000000c00147944 */ /* 0x000fea0003c00000 */
.L_x_27:
[----:B------:R-:W-:Y:S05]  /*0bd0*/  BSYNC.RECONVERGENT B4 ;  /* 0x0000000000047941 */ /* 0x000fea0003800200 */
.L_x_26:
        /* <DEDUP_REMOVED lines=10> */
[----:B------:R-:W-:Y:S01]  /*0c80*/  MOV R2, R0 ;  /* 0x0000000000027202 */ /* 0x000fe20000000f00 */
[----:B------:R-:W-:Y:S01]  /*0c90*/  IMAD.MOV.U32 R7, RZ, RZ, R9 ;  /* 0x000000ffff077224 */ /* 0x000fe200078e0009 */
[----:B------:R-:W-:-:S07]  /*0ca0*/  MOV R6, 0xcc0 ;  /* 0x00000cc000067802 */ /* 0x000fce0000000f00 */
[----:B------:R-:W-:Y:S05]  /*0cb0*/  CALL.REL.NOINC `($__internal_0_$__cuda_sm3x_div_rn_noftz_f32_slowpath) ;  /* 0x0000000800d87944 */ /* 0x000fea0003c00000 */
[----:B------:R-:W-:-:S07]  /*0cc0*/  IMAD.MOV.U32 R7, RZ, RZ, R8 ;  /* 0x000000ffff077224 */ /* 0x000fce00078e0008 */
.L_x_29:
[----:B------:R-:W-:Y:S05]  /*0cd0*/  BSYNC.RECONVERGENT B4 ;  /* 0x0000000000047941 */ /* 0x000fea0003800200 */
.L_x_28:
        /* <DEDUP_REMOVED lines=15> */
.L_x_31:
[----:B------:R-:W-:Y:S05]  /*0dd0*/  BSYNC.RECONVERGENT B4 ;  /* 0x0000000000047941 */ /* 0x000fea0003800200 */
.L_x_30:
[----:B------:R-:W-:-:S07]  /*0de0*/  FADD R31, R31, R0 ;  /* 0x000000001f1f7221 */ /* 0x000fce0000000000 */
.L_x_19:
[----:B------:R-:W-:Y:S05]  /*0df0*/  BSYNC.RECONVERGENT B3 ;  /* 0x0000000000037941 */ /* 0x000fea0003800200 */
.L_x_18:
[----:B------:R-:W-:Y:S01]  /*0e00*/  MOV R2, UR11 ;  /* 0x0000000b00027c02 */ /* 0x000fe20008000f00 */
[----:B------:R-:W-:Y:S01]  /*0e10*/  VIADD R26, R26, 0x2 ;  /* 0x000000021a1a7836 */ /* 0x000fe20000000000 */
[----:B------:R-:W-:Y:S01]  /*0e20*/  IADD3 R40, P1, PT, R40, 0x30, RZ ;  /* 0x0000003028287810 */ /* 0x000fe20007f3e0ff */
[----:B------:R-:W-:Y:S01]  /*0e30*/  VIADD R28, R28, 0x2 ;  /* 0x000000021c1c7836 */ /* 0x000fe20000000000 */
[----:B------:R-:W-:Y:S02]  /*0e40*/  LOP3.LUT R0, R2, 0x7ffffffe, RZ, 0xc0, !PT ;  /* 0x7ffffffe02007812 */ /* 0x000fe400078ec0ff */
[----:B------:R-:W-:Y:S02]  /*0e50*/  IADD3.X R41, PT, PT, RZ, R41, RZ, P1, !PT ;  /* 0x00000029ff297210 */ /* 0x000fe40000ffe4ff */
[----:B------:R-:W-:-:S13]  /*0e60*/  ISETP.NE.AND P0, PT, R26, R0, PT ;  /* 0x000000001a00720c */ /* 0x000fda0003f05270 */
[----:B------:R-:W-:Y:S05]  /*0e70*/  @P0 BRA `(.L_x_32) ;  /* 0xfffffff000ec0947 */ /* 0x000fea000383ffff */
.L_x_3:
[----:B------:R-:W-:Y:S01]  /*0e80*/  LOP3.LUT R2, R2, 0x1, RZ, 0xc0, !PT ;  /* 0x0000000102027812 */ /* 0x000fe200078ec0ff */
[----:B------:R-:W-:Y:S01]  /*0e90*/  BSSY.RECONVERGENT B3, `(.L_x_33) ;  /* 0x0000060000037945 */ /* 0x000fe20003800200 */
[----:B------:R-:W-:-:S04]  /*0ea0*/  ISETP.NE.AND P0, PT, R33, R0, PT ;  /* 0x000000002100720c */ /* 0x000fc80003f05270 */
[----:B------:R-:W-:-:S13]  /*0eb0*/  ISETP.NE.U32.OR P0, PT, R2, 0x1, !P0 ;  /* 0x000000010200780c */ /* 0x000fda0004705470 */
[----:B------:R-:W-:Y:S05]  /*0ec0*/  @P0 BRA `(.L_x_34) ;  /* 0x0000000400700947 */ /* 0x000fea0003800000 */
[----:B------:R-:W0:Y:S01]  /*0ed0*/  LDC.64 R6, c[0x0][0x388] ;  /* 0x0000e200ff067b82 */ /* 0x000e220000000a00 */
[----:B------:R-:W2:Y:S04]  /*0ee0*/  LDG.E R9, desc[UR4][R4.64+0x4] ;  /* 0x0000040404097981 */ /* 0x000ea8000c1e1900 */
[----:B------:R-:W3:Y:S04]  /*0ef0*/  LDG.E R3, desc[UR4][R4.64] ;  /* 0x0000000404037981 */ /* 0x000ee8000c1e1900 */
[----:B------:R-:W4:Y:S01]  /*0f00*/  LDG.E R11, desc[UR4][R4.64+0x8] ;  /* 0x00000804040b7981 */ /* 0x000f22000c1e1900 */
[----:B0-----:R-:W-:-:S05]  /*0f10*/  IMAD.WIDE.U32 R6, R0, 0x18, R6 ;  /* 0x0000001800067825 */ /* 0x001fca00078e0006 */
[----:B------:R-:W2:Y:S04]  /*0f20*/  LDG.E R0, desc[UR4][R6.64+0x4] ;  /* 0x0000040406007981 */ /* 0x000ea8000c1e1900 */
[----:B------:R-:W3:Y:S04]  /*0f30*/  LDG.E R2, desc[UR4][R6.64] ;  /* 0x0000000406027981 */ /* 0x000ee8000c1e1900 */
[----:B------:R-:W4:Y:S01]  /*0f40*/  LDG.E R8, desc[UR4][R6.64+0x8] ;  /* 0x0000080406087981 */ /* 0x000f22000c1e1900 */
[----:B------:R-:W-:Y:S01]  /*0f50*/  BSSY.RECONVERGENT B1, `(.L_x_35) ;  /* 0x0000014000017945 */ /* 0x000fe20003800200 */
[----:B--2---:R-:W-:Y:S01]  /*0f60*/  FADD R0, R0, -R9 ;  /* 0x8000000900007221 */ /* 0x004fe20000000000 */
[----:B---3--:R-:W-:-:S03]  /*0f70*/  FADD R2, R2, -R3 ;  /* 0x8000000302027221 */ /* 0x008fc60000000000 */
[----:B------:R-:W-:Y:S01]  /*0f80*/  FMUL R9, R0, R0 ;  /* 0x0000000000097220 */ /* 0x000fe20000400000 */
[----:B----4-:R-:W-:-:S03]  /*0f90*/  FADD R3, R8, -R11 ;  /* 0x8000000b08037221 */ /* 0x010fc60000000000 */
[----:B------:R-:W-:-:S04]  /*0fa0*/  FFMA R8, R2, R2, R9 ;  /* 0x0000000202087223 */ /* 0x000fc80000000009 */
[----:B------:R-:W-:-:S04]  /*0fb0*/  FFMA R8, R3, R3, R8 ;  /* 0x0000000303087223 */ /* 0x000fc80000000008 */
[----:B------:R-:W-:-:S05]  /*0fc0*/  FADD R26, R8, 9.999999682655225389e-21 ;  /* 0x1e3ce508081a7421 */ /* 0x000fca0000000000 */
[----:B------:R-:W-:Y:S01]  /*0fd0*/  FSETP.NEU.AND P0, PT, R26, RZ, PT ;  /* 0x000000ff1a00720b */ /* 0x000fe20003f0d000 */
[----:B------:R0:W1:-:S12]  /*0fe0*/  F2F.F64.F32 R40, R26 ;  /* 0x0000001a00287310 */ /* 0x0000580000201800 */
        /* <DEDUP_REMOVED lines=9> */
.L_x_36:
[----:B------:R-:W-:-:S07]  /*1080*/  CS2R R6, SRZ ;  /* 0x0000000000067805 */ /* 0x000fce000001ff00 */
.L_x_37:
[----:B------:R-:W-:Y:S05]  /*1090*/  BSYNC.RECONVERGENT B1 ;  /* 0x0000000000017941 */ /* 0x000fea0003800200 */
.L_x_35:
        /* <DEDUP_REMOVED lines=9> */
[----:B------:R-:W-:Y:S01]  /*1130*/  IMAD.MOV.U32 R6, RZ, RZ, 0x0 ;  /* 0x00000000ff067424 */ /* 0x000fe200078e00ff */
[----:B------:R-:W-:Y:S01]  /*1140*/  MOV R7, 0x7ff00000 ;  /* 0x7ff0000000077802 */ /* 0x000fe20000000f00 */
[----:B------:R-:W-:Y:S06]  /*1150*/  BRA `(.L_x_39) ;  /* 0x0000000000047947 */ /* 0x000fec0003800000 */
.L_x_40:
[----:B------:R-:W-:-:S11]  /*1160*/  DADD R6, R40, 1.5 ;  /* 0x3ff8000028067429 */ /* 0x000fd60000000000 */
.L_x_39:
[----:B------:R-:W-:Y:S05]  /*1170*/  BSYNC.RECONVERGENT B1 ;  /* 0x0000000000017941 */ /* 0x000fea0003800200 */
.L_x_38:
        /* <DEDUP_REMOVED lines=15> */
.L_x_42:
[----:B------:R-:W-:Y:S05]  /*1270*/  BSYNC.RECONVERGENT B4 ;  /* 0x0000000000047941 */ /* 0x000fea0003800200 */
.L_x_41:
        /* <DEDUP_REMOVED lines=11> */
[----:B------:R-:W-:Y:S02]  /*1330*/  MOV R7, R9 ;  /* 0x0000000900077202 */ /* 0x000fe40000000f00 */
[----:B------:R-:W-:-:S07]  /*1340*/  MOV R6, 0x1360 ;  /* 0x0000136000067802 */ /* 0x000fce0000000f00 */
[----:B------:R-:W-:Y:S05]  /*1350*/  CALL.REL.NOINC `($__internal_0_$__cuda_sm3x_div_rn_noftz_f32_slowpath) ;  /* 0x0000000400307944 */ /* 0x000fea0003c00000 */
[----:B------:R-:W-:-:S07]  /*1360*/  IMAD.MOV.U32 R7, RZ, RZ, R8 ;  /* 0x000000ffff077224 */ /* 0x000fce00078e0008 */
.L_x_44:
[----:B------:R-:W-:Y:S05]  /*1370*/  BSYNC.RECONVERGENT B4 ;  /* 0x0000000000047941 */ /* 0x000fea0003800200 */
.L_x_43:
        /* <DEDUP_REMOVED lines=15> */
.L_x_46:
[----:B------:R-:W-:Y:S05]  /*1470*/  BSYNC.RECONVERGENT B4 ;  /* 0x0000000000047941 */ /* 0x000fea0003800200 */
.L_x_45:
[----:B------:R-:W-:-:S07]  /*1480*/  FADD R31, R0, R31 ;  /* 0x0000001f001f7221 */ /* 0x000fce0000000000 */
.L_x_34:
[----:B------:R-:W-:Y:S05]  /*1490*/  BSYNC.RECONVERGENT B3 ;  /* 0x0000000000037941 */ /* 0x000fea0003800200 */
.L_x_33:
[----:B------:R-:W2:Y:S01]  /*14a0*/  LDG.E R0, desc[UR4][R4.64+0xc] ;  /* 0x00000c0404007981 */ /* 0x000ea2000c1e1900 */
[----:B------:R-:W2:Y:S03]  /*14b0*/  LDCU UR6, c[0x0][0x390] ;  /* 0x00007200ff0677ac */ /* 0x000ea60008000800 */
[----:B------:R-:W3:Y:S01]  /*14c0*/  LDG.E R3, desc[UR4][R4.64+0x10] ;  /* 0x0000100404037981 */ /* 0x000ee2000c1e1900 */
[----:B------:R-:W0:Y:S03]  /*14d0*/  LDCU UR7, c[0x0][0x380] ;  /* 0x00007000ff0777ac */ /* 0x000e260008000800 */
[----:B------:R-:W4:Y:S01]  /*14e0*/  LDG.E R2, desc[UR4][R4.64+0x14] ;  /* 0x0000140404027981 */ /* 0x000f22000c1e1900 */
[----:B------:R-:W-:Y:S01]  /*14f0*/  IMAD.IADD R33, R36, 0x1, R33 ;  /* 0x0000000124217824 */ /* 0x000fe200078e0221 */
[----:B0-----:R-:W-:-:S04]  /*1500*/  MOV R10, UR7 ;  /* 0x00000007000a7c02 */ /* 0x001fc80008000f00 */
[----:B------:R-:W-:Y:S01]  /*1510*/  ISETP.GE.AND P0, PT, R33, R10, PT ;  /* 0x0000000a2100720c */ /* 0x000fe20003f06270 */
[----:B--2---:R-:W-:Y:S01]  /*1520*/  FFMA R29, R29, UR6, R0 ;  /* 0x000000061d1d7c23 */ /* 0x004fe20008000000 */
[----:B---3--:R-:W-:-:S04]  /*1530*/  FFMA R3, R30, UR6, R3 ;  /* 0x000000061e037c23 */ /* 0x008fc80008000003 */
[----:B------:R0:W-:Y:S01]  /*1540*/  STG.E desc[UR4][R4.64+0xc], R29 ;  /* 0x00000c1d04007986 */ /* 0x0001e2000c101904 */
[----:B----4-:R-:W-:-:S03]  /*1550*/  FFMA R31, R31, UR6, R2 ;  /* 0x000000061f1f7c23 */ /* 0x010fc60008000002 */
[----:B------:R0:W-:Y:S04]  /*1560*/  STG.E desc[UR4][R4.64+0x10], R3 ;  /* 0x0000100304007986 */ /* 0x0001e8000c101904 */
[----:B------:R0:W-:Y:S01]  /*1570*/  STG.E desc[UR4][R4.64+0x14], R31 ;  /* 0x0000141f04007986 */ /* 0x0001e2000c101904 */
[----:B------:R-:W-:Y:S05]  /*1580*/  @!P0 BRA `(.L_x_47) ;  /* 0xffffffe800f08947 */ /* 0x000fea000383ffff */
[----:B------:R-:W-:Y:S05]  /*1590*/  BRA `(.L_x_1) ;  /* 0x00000000003c7947 */ /* 0x000fea0003800000 */
.L_x_2:
[----:B------:R-:W0:Y:S01]  /*15a0*/  LDC.64 R4, c[0x0][0x388] ;  /* 0x0000e200ff047b82 */ /* 0x000e220000000a00 */
[----:B------:R-:W-:-:S07]  /*15b0*/  IMAD.MOV.U32 R7, RZ, RZ, R35 ;  /* 0x000000ffff077224 */ /* 0x000fce00078e0023 */
.L_x_48:
[----:B01----:R-:W-:-:S05]  /*15c0*/  IMAD.WIDE R2, R7, 0x18, R4 ;  /* 0x0000001807027825 */ /* 0x003fca00078e0204 */
[----:B------:R-:W2:Y:S04]  /*15d0*/  LDG.E R0, desc[UR4][R2.64+0xc] ;  /* 0x00000c0402007981 */ /* 0x000ea8000c1e1900 */
[----:B------:R-:W3:Y:S04]  /*15e0*/  LDG.E R6, desc[UR4][R2.64+0x10] ;  /* 0x0000100402067981 */ /* 0x000ee8000c1e1900 */
[----:B------:R-:W4:Y:S01]  /*15f0*/  LDG.E R8, desc[UR4][R2.64+0x14] ;  /* 0x0000140402087981 */ /* 0x000f22000c1e1900 */
[----:B------:R-:W-:-:S05]  /*1600*/  IMAD.IADD R7, R36, 0x1, R7 ;  /* 0x0000000124077824 */ /* 0x000fca00078e0207 */
[----:B------:R-:W-:Y:S01]  /*1610*/  ISETP.GE.AND P0, PT, R7, R10, PT ;  /* 0x0000000a0700720c */ /* 0x000fe20003f06270 */
[----:B--2---:R-:W-:Y:S01]  /*1620*/  FFMA R9, RZ, UR10, R0 ;  /* 0x0000000aff097c23 */ /* 0x004fe20008000000 */
[----:B---3--:R-:W-:-:S04]  /*1630*/  FFMA R11, RZ, UR10, R6 ;  /* 0x0000000aff0b7c23 */ /* 0x008fc80008000006 */
[----:B------:R1:W-:Y:S01]  /*1640*/  STG.E desc[UR4][R2.64+0xc], R9 ;  /* 0x00000c0902007986 */ /* 0x0003e2000c101904 */
[----:B----4-:R-:W-:-:S03]  /*1650*/  FFMA R13, RZ, UR10, R8 ;  /* 0x0000000aff0d7c23 */ /* 0x010fc60008000008 */
[----:B------:R1:W-:Y:S04]  /*1660*/  STG.E desc[UR4][R2.64+0x10], R11 ;  /* 0x0000100b02007986 */ /* 0x0003e8000c101904 */
[----:B------:R1:W-:Y:S01]  /*1670*/  STG.E desc[UR4][R2.64+0x14], R13 ;  /* 0x0000140d02007986 */ /* 0x0003e2000c101904 */
[----:B------:R-:W-:Y:S05]  /*1680*/  @!P0 BRA `(.L_x_48) ;  /* 0xfffffffc00cc8947 */ /* 0x000fea000383ffff */
.L_x_1:
[----:B------:R-:W-:Y:S05]  /*1690*/  BSYNC.RECONVERGENT B0 ;  /* 0x0000000000007941 */ /* 0x000fea0003800200 */
.L_x_0:
[----:B------:R-:W-:Y:S01]  /*16a0*/  BAR.SYNC.DEFER_BLOCKING 0x0 ;  /* 0x0000000000007b1d */ /* 0x000fe20000010000 */
[----:B------:R-:W-:-:S13]  /*16b0*/  ISETP.GE.AND P0, PT, R35, R10, PT ;  /* 0x0000000a2300720c */ /* 0x000fda0003f06270 */
[----:B------:R-:W-:Y:S05]  /*16c0*/  @P0 EXIT ;  /* 0x000000000000094d */ /* 0x000fea0003800000 */
[----:B------:R-:W2:Y:S01]  /*16d0*/  LDCU UR6, c[0x0][0x370] ;  /* 0x00006e00ff0677ac */ /* 0x000ea20008000800 */
[----:B------:R-:W3:Y:S01]  /*16e0*/  LDCU UR7, c[0x0][0x390] ;  /* 0x00007200ff0777ac */ /* 0x000ee20008000800 */
[----:B--2---:R-:W-:-:S07]  /*16f0*/  IMAD R0, R37, UR6, RZ ;  /* 0x0000000625007c24 */ /* 0x004fce000f8e02ff */
.L_x_49:
[----:B01----:R-:W0:Y:S02]  /*1700*/  LDC.64 R2, c[0x0][0x388] ;  /* 0x0000e200ff027b82 */ /* 0x003e240000000a00 */
[----:B0-----:R-:W-:-:S05]  /*1710*/  IMAD.WIDE R2, R35, 0x18, R2 ;  /* 0x0000001823027825 */ /* 0x001fca00078e0202 */
[----:B------:R-:W3:Y:S04]  /*1720*/  LDG.E R4, desc[UR4][R2.64+0xc] ;  /* 0x00000c0402047981 */ /* 0x000ee8000c1e1900 */
[----:B------:R-:W3:Y:S04]  /*1730*/  LDG.E R5, desc[UR4][R2.64] ;  /* 0x0000000402057981 */ /* 0x000ee8000c1e1900 */
[----:B------:R-:W2:Y:S04]  /*1740*/  LDG.E R6, desc[UR4][R2.64+0x10] ;  /* 0x0000100402067981 */ /* 0x000ea8000c1e1900 */
[----:B------:R-:W2:Y:S04]  /*1750*/  LDG.E R7, desc[UR4][R2.64+0x4] ;  /* 0x0000040402077981 */ /* 0x000ea8000c1e1900 */
[----:B------:R-:W4:Y:S04]  /*1760*/  LDG.E R8, desc[UR4][R2.64+0x14] ;  /* 0x0000140402087981 */ /* 0x000f28000c1e1900 */
[----:B------:R-:W4:Y:S01]  /*1770*/  LDG.E R9, desc[UR4][R2.64+0x8] ;  /* 0x0000080402097981 */ /* 0x000f22000c1e1900 */
[----:B------:R-:W-:-:S04]  /*1780*/  IADD3 R35, PT, PT, R0, R35, RZ ;  /* 0x0000002300237210 */ /* 0x000fc80007ffe0ff */
[----:B------:R-:W-:Y:S01]  /*1790*/  ISETP.GE.AND P0, PT, R35, R10, PT ;  /* 0x0000000a2300720c */ /* 0x000fe20003f06270 */
[----:B---3--:R-:W-:-:S05]  /*17a0*/  FFMA R5, R4, UR7, R5 ;  /* 0x0000000704057c23 */ /* 0x008fca0008000005 */
[----:B------:R0:W-:Y:S01]  /*17b0*/  STG.E desc[UR4][R2.64], R5 ;  /* 0x0000000502007986 */ /* 0x0001e2000c101904 */
[----:B--2---:R-:W-:-:S05]  /*17c0*/  FFMA R7, R6, UR7, R7 ;  /* 0x0000000706077c23 */ /* 0x004fca0008000007 */
[----:B------:R0:W-:Y:S01]  /*17d0*/  STG.E desc[UR4][R2.64+0x4], R7 ;  /* 0x0000040702007986 */ /* 0x0001e2000c101904 */
[----:B----4-:R-:W-:-:S05]  /*17e0*/  FFMA R9, R8, UR7, R9 ;  /* 0x0000000708097c23 */ /* 0x010fca0008000009 */
[----:B------:R0:W-:Y:S01]  /*17f0*/  STG.E desc[UR4][R2.64+0x8], R9 ;  /* 0x0000080902007986 */ /* 0x0001e2000c101904 */
[----:B------:R-:W-:Y:S05]  /*1800*/  @!P0 BRA `(.L_x_49) ;  /* 0xfffffffc00bc8947 */ /* 0x000fea000383ffff */
[----:B------:R-:W-:Y:S05]  /*1810*/  EXIT ;  /* 0x000000000000794d */ /* 0x000fea0003800000 */
        .weak           $__internal_0_$__cuda_sm3x_div_rn_noftz_f32_slowpath
        .type           $__internal_0_$__cuda_sm3x_div_rn_noftz_f32_slowpath,@function
        .size           $__internal_0_$__cuda_sm3x_div_rn_noftz_f32_slowpath,($_Z15cuMoveParticlesiP12ParticleTypef$__internal_accurate_pow - $__internal_0_$__cuda_sm3x_div_rn_noftz_f32_slowpath)
$__internal_0_$__cuda_sm3x_div_rn_noftz_f32_slowpath:
[----:B------:R-:W-:Y:S01]  /*1820*/  SHF.R.U32.HI R8, RZ, 0x17, R7 ;  /* 0x00000017ff087819 */ /* 0x000fe20000011607 */
[----:B------:R-:W-:Y:S01]  /*1830*/  BSSY.RECONVERGENT B1, `(.L_x_50) ;  /* 0x0000062000017945 */ /* 0x000fe20003800200 */
[----:B------:R-:W-:Y:S02]  /*1840*/  SHF.R.U32.HI R10, RZ, 0x17, R2 ;  /* 0x00000017ff0a7819 */ /* 0x000fe40000011602 */
[----:B------:R-:W-:Y:S02]  /*1850*/  LOP3.LUT R8, R8, 0xff, RZ, 0xc0, !PT ;  /* 0x000000ff08087812 */ /* 0x000fe400078ec0ff */
[----:B------:R-:W-:-:S03]  /*1860*/  LOP3.LUT R11, R10, 0xff, RZ, 0xc0, !PT ;  /* 0x000000ff0a0b7812 */ /* 0x000fc600078ec0ff */
[----:B------:R-:W-:Y:S01]  /*1870*/  VIADD R13, R8, 0xffffffff ;  /* 0xffffffff080d7836 */ /* 0x000fe20000000000 */
[----:B------:R-:W-:-:S04]  /*1880*/  IADD3 R12, PT, PT, R11, -0x1, RZ ;  /* 0xffffffff0b0c7810 */ /* 0x000fc80007ffe0ff */
[----:B------:R-:W-:-:S04]  /*1890*/  ISETP.GT.U32.AND P0, PT, R13, 0xfd, PT ;  /* 0x000000fd0d00780c */ /* 0x000fc80003f04070 */
[----:B------:R-:W-:-:S13]  /*18a0*/  ISETP.GT.U32.OR P0, PT, R12, 0xfd, P0 ;  /* 0x000000fd0c00780c */ /* 0x000fda0000704470 */
[----:B------:R-:W-:Y:S01]  /*18b0*/  @!P0 IMAD.MOV.U32 R10, RZ, RZ, RZ ;  /* 0x000000ffff0a8224 */ /* 0x000fe200078e00ff */
[----:B------:R-:W-:Y:S06]  /*18c0*/  @!P0 BRA `(.L_x_51) ;  /* 0x00000000005c8947 */ /* 0x000fec0003800000 */
[----:B------:R-:W-:Y:S02]  /*18d0*/  FSETP.GTU.FTZ.AND P0, PT, |R2|, +INF , PT ;  /* 0x7f8000000200780b */ /* 0x000fe40003f1c200 */
[----:B------:R-:W-:-:S04]  /*18e0*/  FSETP.GTU.FTZ.AND P1, PT, |R7|, +INF , PT ;  /* 0x7f8000000700780b */ /* 0x000fc80003f3c200 */
[----:B------:R-:W-:-:S13]  /*18f0*/  PLOP3.LUT P0, PT, P0, P1, PT, 0xf8, 0x8f ;  /* 0x00000000008f781c */ /* 0x000fda0000703f70 */
[----:B------:R-:W-:Y:S05]  /*1900*/  @P0 BRA `(.L_x_52) ;  /* 0x00000004004c0947 */ /* 0x000fea0003800000 */
[----:B------:R-:W-:-:S13]  /*1910*/  LOP3.LUT P0, RZ, R7, 0x7fffffff, R2, 0xc8, !PT ;  /* 0x7fffffff07ff7812 */ /* 0x000fda000780c802 */
[----:B------:R-:W-:Y:S05]  /*1920*/  @!P0 BRA `(.L_x_53) ;  /* 0x00000004003c8947 */ /* 0x000fea0003800000 */
[C---:B------:R-:W-:Y:S02]  /*1930*/  FSETP.NEU.FTZ.AND P2, PT, |R2|.reuse, +INF , PT ;  /* 0x7f8000000200780b */ /* 0x040fe40003f5d200 */
[----:B------:R-:W-:Y:S02]  /*1940*/  FSETP.NEU.FTZ.AND P1, PT, |R7|, +INF , PT ;  /* 0x7f8000000700780b */ /* 0x000fe40003f3d200 */
[----:B------:R-:W-:-:S11]  /*1950*/  FSETP.NEU.FTZ.AND P0, PT, |R2|, +INF , PT ;  /* 0x7f8000000200780b */ /* 0x000fd60003f1d200 */
[----:B------:R-:W-:Y:S05]  /*1960*/  @!P1 BRA !P2, `(.L_x_53) ;  /* 0x00000004002c9947 */ /* 0x000fea0005000000 */
[----:B------:R-:W-:-:S04]  /*1970*/  LOP3.LUT P2, RZ, R2, 0x7fffffff, RZ, 0xc0, !PT ;  /* 0x7fffffff02ff7812 */ /* 0x000fc8000784c0ff */
[----:B------:R-:W-:-:S13]  /*1980*/  PLOP3.LUT P1, PT, P1, P2, PT, 0x2f, 0xf2 ;  /* 0x0000000000f2781c */ /* 0x000fda0000f24577 */
[----:B------:R-:W-:Y:S05]  /*1990*/  @P1 BRA `(.L_x_54) ;  /* 0x0000000400181947 */ /* 0x000fea0003800000 */
[----:B------:R-:W-:-:S04]  /*19a0*/  LOP3.LUT P1, RZ, R7, 0x7fffffff, RZ, 0xc0, !PT ;  /* 0x7fffffff07ff7812 */ /* 0x000fc8000782c0ff */
[----:B------:R-:W-:-:S13]  /*19b0*/  PLOP3.LUT P0, PT, P0, P1, PT, 0x2f, 0xf2 ;  /* 0x0000000000f2781c */ /* 0x000fda0000702577 */
[----:B------:R-:W-:Y:S05]  /*19c0*/  @P0 BRA `(.L_x_55) ;  /* 0x0000000400000947 */ /* 0x000fea0003800000 */
[----:B------:R-:W-:Y:S02]  /*19d0*/  ISETP.GE.AND P0, PT, R12, RZ, PT ;  /* 0x000000ff0c00720c */ /* 0x000fe40003f06270 */
[----:B------:R-:W-:-:S11]  /*19e0*/  ISETP.GE.AND P1, PT, R13, RZ, PT ;  /* 0x000000ff0d00720c */ /* 0x000fd60003f26270 */
[----:B------:R-:W-:Y:S01]  /*19f0*/  @P0 MOV R10, RZ ;  /* 0x000000ff000a0202 */ /* 0x000fe20000000f00 */
[----:B------:R-:W-:Y:S02]  /*1a00*/  @!P0 IMAD.MOV.U32 R10, RZ, RZ, -0x40 ;  /* 0xffffffc0ff0a8424 */ /* 0x000fe400078e00ff */
[----:B------:R-:W-:Y:S01]  /*1a10*/  @!P0 FFMA R2, R2, 1.84467440737095516160e+19, RZ ;  /* 0x5f80000002028823 */ /* 0x000fe200000000ff */
[----:B------:R-:W-:Y:S02]  /*1a20*/  @!P1 FFMA R7, R7, 1.84467440737095516160e+19, RZ ;  /* 0x5f80000007079823 */ /* 0x000fe400000000ff */
[----:B------:R-:W-:-:S07]  /*1a30*/  @!P1 IADD3 R10, PT, PT, R10, 0x40, RZ ;  /* 0x000000400a0a9810 */ /* 0x000fce0007ffe0ff */
.L_x_51:
[----:B------:R-:W-:Y:S01]  /*1a40*/  LEA R12, R8, 0xc0800000, 0x17 ;  /* 0xc0800000080c7811 */ /* 0x000fe200078eb8ff */
[----:B------:R-:W-:Y:S01]  /*1a50*/  BSSY.RECONVERGENT B2, `(.L_x_56) ;  /* 0x0000036000027945 */ /* 0x000fe20003800200 */
[----:B------:R-:W-:-:S03]  /*1a60*/  IADD3 R11, PT, PT, R11, -0x7f, RZ ;  /* 0xffffff810b0b7810 */ /* 0x000fc60007ffe0ff */
[----:B------:R-:W-:Y:S02]  /*1a70*/  IMAD.IADD R13, R7, 0x1, -R12 ;  /* 0x00000001070d7824 */ /* 0x000fe400078e0a0c */
[C---:B------:R-:W-:Y:S01]  /*1a80*/  IMAD R2, R11.reuse, -0x800000, R2 ;  /* 0xff8000000b027824 */ /* 0x040fe200078e0202 */
[----:B------:R-:W-:Y:S01]  /*1a90*/  IADD3 R11, PT, PT, R11, 0x7f, -R8 ;  /* 0x0000007f0b0b7810 */ /* 0x000fe20007ffe808 */
[----:B------:R-:W0:Y:S01]  /*1aa0*/  MUFU.RCP R7, R13 ;  /* 0x0000000d00077308 */ /* 0x000e220000001000 */
[----:B------:R-:W-:-:S03]  /*1ab0*/  FADD.FTZ R15, -R13, -RZ ;  /* 0x800000ff0d0f7221 */ /* 0x000fc60000010100 */
[----:B------:R-:W-:Y:S02]  /*1ac0*/  IMAD.IADD R11, R11, 0x1, R10 ;  /* 0x000000010b0b7824 */ /* 0x000fe400078e020a */
[----:B0-----:R-:W-:-:S04]  /*1ad0*/  FFMA R12, R7, R15, 1 ;  /* 0x3f800000070c7423 */ /* 0x001fc8000000000f */
[----:B------:R-:W-:-:S04]  /*1ae0*/  FFMA R7, R7, R12, R7 ;  /* 0x0000000c07077223 */ /* 0x000fc80000000007 */
[----:B------:R-:W-:-:S04]  /*1af0*/  FFMA R12, R2, R7, RZ ;  /* 0x00000007020c7223 */ /* 0x000fc800000000ff */
[----:B------:R-:W-:-:S04]  /*1b00*/  FFMA R14, R15, R12, R2 ;  /* 0x0000000c0f0e7223 */ /* 0x000fc80000000002 */
[----:B------:R-:W-:-:S04]  /*1b10*/  FFMA R12, R7, R14, R12 ;  /* 0x0000000e070c7223 */ /* 0x000fc8000000000c */
[----:B------:R-:W-:-:S04]  /*1b20*/  FFMA R15, R15, R12, R2 ;  /* 0x0000000c0f0f7223 */ /* 0x000fc80000000002 */
[----:B------:R-:W-:-:S05]  /*1b30*/  FFMA R2, R7, R15, R12 ;  /* 0x0000000f07027223 */ /* 0x000fca000000000c */
[----:B------:R-:W-:-:S04]  /*1b40*/  SHF.R.U32.HI R8, RZ, 0x17, R2 ;  /* 0x00000017ff087819 */ /* 0x000fc80000011602 */
[----:B------:R-:W-:-:S04]  /*1b50*/  LOP3.LUT R8, R8, 0xff, RZ, 0xc0, !PT ;  /* 0x000000ff08087812 */ /* 0x000fc800078ec0ff */
[----:B------:R-:W-:-:S05]  /*1b60*/  IADD3 R13, PT, PT, R8, R11, RZ ;  /* 0x0000000b080d7210 */ /* 0x000fca0007ffe0ff */
[----:B------:R-:W-:-:S05]  /*1b70*/  VIADD R8, R13, 0xffffffff ;  /* 0xffffffff0d087836 */ /* 0x000fca0000000000 */
[----:B------:R-:W-:-:S13]  /*1b80*/  ISETP.GE.U32.AND P0, PT, R8, 0xfe, PT ;  /* 0x000000fe0800780c */ /* 0x000fda0003f06070 */
[----:B------:R-:W-:Y:S05]  /*1b90*/  @!P0 BRA `(.L_x_57) ;  /* 0x0000000000808947 */ /* 0x000fea0003800000 */
[----:B------:R-:W-:-:S13]  /*1ba0*/  ISETP.GT.AND P0, PT, R13, 0xfe, PT ;  /* 0x000000fe0d00780c */ /* 0x000fda0003f04270 */
[----:B------:R-:W-:Y:S05]  /*1bb0*/  @P0 BRA `(.L_x_58) ;  /* 0x00000000006c0947 */ /* 0x000fea0003800000 */
[----:B------:R-:W-:-:S13]  /*1bc0*/  ISETP.GE.AND P0, PT, R13, 0x1, PT ;  /* 0x000000010d00780c */ /* 0x000fda0003f06270 */
[----:B------:R-:W-:Y:S05]  /*1bd0*/  @P0 BRA `(.L_x_59) ;  /* 0x0000000000740947 */ /* 0x000fea0003800000 */
[----:B------:R-:W-:Y:S02]  /*1be0*/  ISETP.GE.AND P0, PT, R13, -0x18, PT ;  /* 0xffffffe80d00780c */ /* 0x000fe40003f06270 */
[----:B------:R-:W-:-:S11]  /*1bf0*/  LOP3.LUT R2, R2, 0x80000000, RZ, 0xc0, !PT ;  /* 0x8000000002027812 */ /* 0x000fd600078ec0ff */
[----:B------:R-:W-:Y:S05]  /*1c00*/  @!P0 BRA `(.L_x_59) ;  /* 0x0000000000688947 */ /* 0x000fea0003800000 */
[-CC-:B------:R-:W-:Y:S01]  /*1c10*/  FFMA.RZ R8, R7, R15.reuse, R12.reuse ;  /* 0x0000000f07087223 */ /* 0x180fe2000000c00c */
[C---:B------:R-:W-:Y:S02]  /*1c20*/  IADD3 R11, PT, PT, R13.reuse, 0x20, RZ ;  /* 0x000000200d0b7810 */ /* 0x040fe40007ffe0ff */
[----:B------:R-:W-:Y:S02]  /*1c30*/  ISETP.NE.AND P2, PT, R13, RZ, PT ;  /* 0x000000ff0d00720c */ /* 0x000fe40003f45270 */
[----:B------:R-:W-:Y:S01]  /*1c40*/  LOP3.LUT R10, R8, 0x7fffff, RZ, 0xc0, !PT ;  /* 0x007fffff080a7812 */ /* 0x000fe200078ec0ff */
[CCC-:B------:R-:W-:Y:S01]  /*1c50*/  FFMA.RP R8, R7.reuse, R15.reuse, R12.reuse ;  /* 0x0000000f07087223 */ /* 0x1c0fe2000000800c */
[----:B------:R-:W-:Y:S01]  /*1c60*/  FFMA.RM R7, R7, R15, R12 ;  /* 0x0000000f07077223 */ /* 0x000fe2000000400c */
[----:B------:R-:W-:Y:S01]  /*1c70*/  IMAD.MOV R12, RZ, RZ, -R13 ;  /* 0x000000ffff0c7224 */ /* 0x000fe200078e0a0d */
[----:B------:R-:W-:Y:S02]  /*1c80*/  LOP3.LUT R10, R10, 0x800000, RZ, 0xfc, !PT ;  /* 0x008000000a0a7812 */ /* 0x000fe400078efcff */
[----:B------:R-:W-:-:S02]  /*1c90*/  ISETP.NE.AND P1, PT, R13, RZ, PT ;  /* 0x000000ff0d00720c */ /* 0x000fc40003f25270 */
[----:B------:R-:W-:Y:S02]  /*1ca0*/  SHF.L.U32 R11, R10, R11, RZ ;  /* 0x0000000b0a0b7219 */ /* 0x000fe400000006ff */
[----:B------:R-:W-:Y:S02]  /*1cb0*/  FSETP.NEU.FTZ.AND P0, PT, R8, R7, PT ;  /* 0x000000070800720b */ /* 0x000fe40003f1d000 */
[----:B------:R-:W-:Y:S02]  /*1cc0*/  SEL R7, R12, RZ, P2 ;  /* 0x000000ff0c077207 */ /* 0x000fe40001000000 */
[----:B------:R-:W-:Y:S02]  /*1cd0*/  ISETP.NE.AND P1, PT, R11, RZ, P1 ;  /* 0x000000ff0b00720c */ /* 0x000fe40000f25270 */
[----:B------:R-:W-:Y:S02]  /*1ce0*/  SHF.R.U32.HI R7, RZ, R7, R10 ;  /* 0x00000007ff077219 */ /* 0x000fe4000001160a */
[----:B------:R-:W-:-:S02]  /*1cf0*/  PLOP3.LUT P0, PT, P0, P1, PT, 0xf8, 0x8f ;  /* 0x00000000008f781c */ /* 0x000fc40000703f70 */
[----:B------:R-:W-:Y:S02]  /*1d00*/  SHF.R.U32.HI R11, RZ, 0x1, R7 ;  /* 0x00000001ff0b7819 */ /* 0x000fe40000011607 */
[----:B------:R-:W-:-:S04]  /*1d10*/  SEL R8, RZ, 0x1, !P0 ;  /* 0x00000001ff087807 */ /* 0x000fc80004000000 */
[----:B------:R-:W-:-:S04]  /*1d20*/  LOP3.LUT R8, R8, 0x1, R11, 0xf8, !PT ;  /* 0x0000000108087812 */ /* 0x000fc800078ef80b */
[----:B------:R-:W-:-:S04]  /*1d30*/  LOP3.LUT R8, R8, R7, RZ, 0xc0, !PT ;  /* 0x0000000708087212 */ /* 0x000fc800078ec0ff */
[----:B------:R-:W-:-:S04]  /*1d40*/  IADD3 R11, PT, PT, R11, R8, RZ ;  /* 0x000000080b0b7210 */ /* 0x000fc80007ffe0ff */
[----:B------:R-:W-:Y:S01]  /*1d50*/  LOP3.LUT R2, R11, R2, RZ, 0xfc, !PT ;  /* 0x000000020b027212 */ /* 0x000fe200078efcff */
[----:B------:R-:W-:Y:S06]  /*1d60*/  BRA `(.L_x_59) ;  /* 0x0000000000107947 */ /* 0x000fec0003800000 */
.L_x_58:
[----:B------:R-:W-:-:S04]  /*1d70*/  LOP3.LUT R2, R2, 0x80000000, RZ, 0xc0, !PT ;  /* 0x8000000002027812 */ /* 0x000fc800078ec0ff */
[----:B------:R-:W-:Y:S01]  /*1d80*/  LOP3.LUT R2, R2, 0x7f800000, RZ, 0xfc, !PT ;  /* 0x7f80000002027812 */ /* 0x000fe200078efcff */
[----:B------:R-:W-:Y:S06]  /*1d90*/  BRA `(.L_x_59) ;  /* 0x0000000000047947 */ /* 0x000fec0003800000 */
.L_x_57:
[----:B------:R-:W-:-:S07]  /*1da0*/  IMAD R2, R11, 0x800000, R2 ;  /* 0x008000000b027824 */ /* 0x000fce00078e0202 */
.L_x_59:
[----:B------:R-:W-:Y:S05]  /*1db0*/  BSYNC.RECONVERGENT B2 ;  /* 0x0000000000027941 */ /* 0x000fea0003800200 */
.L_x_56:
[----:B------:R-:W-:Y:S05]  /*1dc0*/  BRA `(.L_x_60) ;  /* 0x0000000000207947 */ /* 0x000fea0003800000 */
.L_x_55:
[----:B------:R-:W-:-:S04]  /*1dd0*/  LOP3.LUT R2, R7, 0x80000000, R2, 0x48, !PT ;  /* 0x8000000007027812 */ /* 0x000fc800078e4802 */
[----:B------:R-:W-:Y:S01]  /*1de0*/  LOP3.LUT R2, R2, 0x7f800000, RZ, 0xfc, !PT ;  /* 0x7f80000002027812 */ /* 0x000fe200078efcff */
[----:B------:R-:W-:Y:S06]  /*1df0*/  BRA `(.L_x_60) ;  /* 0x0000000000147947 */ /* 0x000fec0003800000 */
.L_x_54:
[----:B------:R-:W-:Y:S01]  /*1e00*/  LOP3.LUT R2, R7, 0x80000000, R2, 0x48, !PT ;  /* 0x8000000007027812 */ /* 0x000fe200078e4802 */
[----:B------:R-:W-:Y:S06]  /*1e10*/  BRA `(.L_x_60) ;  /* 0x00000000000c7947 */ /* 0x000fec0003800000 */
.L_x_53:
[----:B------:R-:W0:Y:S01]  /*1e20*/  MUFU.RSQ R2, -QNAN ;  /* 0xffc0000000027908 */ /* 0x000e220000001400 */
[----:B------:R-:W-:Y:S05]  /*1e30*/  BRA `(.L_x_60) ;  /* 0x0000000000047947 */ /* 0x000fea0003800000 */
.L_x_52:
[----:B------:R-:W-:-:S07]  /*1e40*/  FADD.FTZ R2, R2, R7 ;  /* 0x0000000702027221 */ /* 0x000fce0000010000 */
.L_x_60:
[----:B------:R-:W-:Y:S05]  /*1e50*/  BSYNC.RECONVERGENT B1 ;  /* 0x0000000000017941 */ /* 0x000fea0003800200 */
.L_x_50:
[----:B------:R-:W-:Y:S01]  /*1e60*/  IMAD.MOV.U32 R7, RZ, RZ, 0x0 ;  /* 0x00000000ff077424 */ /* 0x000fe200078e00ff */
[----:B0-----:R-:W-:-:S03]  /*1e70*/  MOV R8, R2 ;  /* 0x0000000200087202 */ /* 0x001fc60000000f00 */
[----:B------:R-:W-:Y:S05]  /*1e80*/  RET.REL.NODEC R6 `(_Z15cuMoveParticlesiP12ParticleTypef) ;  /* 0xffffffe0065c7950 */ /* 0x000fea0003c3ffff */
        .type           $_Z15cuMoveParticlesiP12ParticleTypef$__internal_accurate_pow,@function
        .size           $_Z15cuMoveParticlesiP12ParticleTypef$__internal_accurate_pow,(.L_x_64 - $_Z15cuMoveParticlesiP12ParticleTypef$__internal_accurate_pow)
$_Z15cuMoveParticlesiP12ParticleTypef$__internal_accurate_pow:
[----:B------:R-:W-:Y:S01]  /*1e90*/  ISETP.GT.U32.AND P0, PT, R27, 0xfffff, PT ;  /* 0x000fffff1b00780c */ /* 0x000fe20003f04070 */
[--C-:B------:R-:W-:Y:S01]  /*1ea0*/  IMAD.MOV.U32 R7, RZ, RZ, R27.reuse ;  /* 0x000000ffff077224 */ /* 0x100fe200078e001b */
[----:B------:R-:W-:Y:S01]  /*1eb0*/  MOV R6, R8 ;  /* 0x0000000800067202 */ /* 0x000fe20000000f00 */
[----:B------:R-:W-:Y:S01]  /*1ec0*/  IMAD.MOV.U32 R10, RZ, RZ, 0x41ad3b5a ;  /* 0x41ad3b5aff0a7424 */ /* 0x000fe200078e00ff */
[----:B------:R-:W-:Y:S01]  /*1ed0*/  MOV R9, R27 ;  /* 0x0000001b00097202 */ /* 0x000fe20000000f00 */
[----:B------:R-:W-:Y:S01]  /*1ee0*/  UMOV UR6, 0x7d2cafe2 ;  /* 0x7d2cafe200067882 */ /* 0x000fe20000000000 */
[----:B------:R-:W-:Y:S01]  /*1ef0*/  MOV R11, 0x3ed0f5d2 ;  /* 0x3ed0f5d2000b7802 */ /* 0x000fe20000000f00 */
[----:B------:R-:W-:Y:S01]  /*1f00*/  UMOV UR7, 0x3eb0f5ff ;  /* 0x3eb0f5ff00077882 */ /* 0x000fe20000000000 */
[----:B------:R-:W-:Y:S01]  /*1f10*/  SHF.R.U32.HI R27, RZ, 0x14, R27 ;  /* 0x00000014ff1b7819 */ /* 0x000fe2000001161b */
[----:B------:R-:W-:Y:S01]  /*1f20*/  UMOV UR8, 0x3b39803f ;  /* 0x3b39803f00087882 */ /* 0x000fe20000000000 */
[----:B------:R-:W-:-:S03]  /*1f30*/  UMOV UR9, 0x3c7abc9e ;  /* 0x3c7abc9e00097882 */ /* 0x000fc60000000000 */
[----:B------:R-:W-:-:S10]  /*1f40*/  @!P0 DMUL R6, R6, 1.80143985094819840000e+16 ;  /* 0x4350000006068828 */ /* 0x000fd40000000000 */
[----:B------:R-:W-:Y:S01]  /*1f50*/  @!P0 IMAD.MOV.U32 R9, RZ, RZ, R7 ;  /* 0x000000ffff098224 */ /* 0x000fe200078e0007 */
[----:B------:R-:W-:Y:S02]  /*1f60*/  @!P0 MOV R8, R6 ;  /* 0x0000000600088202 */ /* 0x000fe40000000f00 */
[----:B------:R-:W-:Y:S01]  /*1f70*/  @!P0 LEA.HI R27, R7, 0xffffffca, RZ, 0xc ;  /* 0xffffffca071b8811 */ /* 0x000fe200078f60ff */
[----:B------:R-:W-:Y:S01]  /*1f80*/  IMAD.MOV.U32 R7, RZ, RZ, 0x43300000 ;  /* 0x43300000ff077424 */ /* 0x000fe200078e00ff */
[----:B------:R-:W-:Y:S01]  /*1f90*/  LOP3.LUT R9, R9, 0x800fffff, RZ, 0xc0, !PT ;  /* 0x800fffff09097812 */ /* 0x000fe200078ec0ff */
[----:B------:R-:W-:Y:S01]  /*1fa0*/  IMAD.MOV.U32 R14, RZ, RZ, R8 ;  /* 0x000000ffff0e7224 */ /* 0x000fe200078e0008 */
[----:B------:R-:W-:Y:S01]  /*1fb0*/  MOV R8, RZ ;  /* 0x000000ff00087202 */ /* 0x000fe20000000f00 */
[----:B------:R-:W-:Y:S01]  /*1fc0*/  VIADD R6, R27, 0xfffffc01 ;  /* 0xfffffc011b067836 */ /* 0x000fe20000000000 */
[----:B------:R-:W-:-:S04]  /*1fd0*/  LOP3.LUT R15, R9, 0x3ff00000, RZ, 0xfc, !PT ;  /* 0x3ff00000090f7812 */ /* 0x000fc800078efcff */
[----:B------:R-:W-:-:S13]  /*1fe0*/  ISETP.GE.U32.AND P1, PT, R15, 0x3ff6a09f, PT ;  /* 0x3ff6a09f0f00780c */ /* 0x000fda0003f26070 */
[----:B------:R-:W-:Y:S02]  /*1ff0*/  @P1 IADD3 R9, PT, PT, R15, -0x100000, RZ ;  /* 0xfff000000f091810 */ /* 0x000fe40007ffe0ff */
[----:B------:R-:W-:-:S03]  /*2000*/  @P1 IADD3 R6, PT, PT, R27, -0x3fe, RZ ;  /* 0xfffffc021b061810 */ /* 0x000fc60007ffe0ff */
[----:B------:R-:W-:Y:S01]  /*2010*/  @P1 IMAD.MOV.U32 R15, RZ, RZ, R9 ;  /* 0x000000ffff0f1224 */ /* 0x000fe200078e0009 */
[----:B------:R-:W-:-:S05]  /*2020*/  LOP3.LUT R6, R6, 0x80000000, RZ, 0x3c, !PT ;  /* 0x8000000006067812 */ /* 0x000fca00078e3cff */
[C---:B------:R-:W-:Y:S02]  /*2030*/  DADD R12, R14.reuse, 1 ;  /* 0x3ff000000e0c7429 */ /* 0x040fe40000000000 */
[----:B------:R-:W-:-:S04]  /*2040*/  DADD R14, R14, -1 ;  /* 0xbff000000e0e7429 */ /* 0x000fc80000000000 */
[----:B------:R-:W0:Y:S02]  /*2050*/  MUFU.RCP64H R9, R13 ;  /* 0x0000000d00097308 */ /* 0x000e240000001800 */
[----:B0-----:R-:W-:-:S08]  /*2060*/  DFMA R22, -R12, R8, 1 ;  /* 0x3ff000000c16742b */ /* 0x001fd00000000108 */
[----:B------:R-:W-:-:S08]  /*2070*/  DFMA R22, R22, R22, R22 ;  /* 0x000000161616722b */ /* 0x000fd00000000016 */
[----:B------:R-:W-:-:S08]  /*2080*/  DFMA R22, R8, R22, R8 ;  /* 0x000000160816722b */ /* 0x000fd00000000008 */
[----:B------:R-:W-:-:S08]  /*2090*/  DMUL R8, R14, R22 ;  /* 0x000000160e087228 */ /* 0x000fd00000000000 */
[----:B------:R-:W-:-:S08]  /*20a0*/  DFMA R8, R14, R22, R8 ;  /* 0x000000160e08722b */ /* 0x000fd00000000008 */
[-C--:B------:R-:W-:Y:S02]  /*20b0*/  DMUL R20, R8, R8.reuse ;  /* 0x0000000808147228 */ /* 0x080fe40000000000 */
[----:B------:R-:W-:Y:S02]  /*20c0*/  DADD R12, R14, -R8 ;  /* 0x000000000e0c7229 */ /* 0x000fe40000000808 */
[----:B------:R-:W-:-:S04]  /*20d0*/  DMUL R18, R8, R8 ;  /* 0x0000000808127228 */ /* 0x000fc80000000000 */
[----:B------:R-:W-:Y:S01]  /*20e0*/  DFMA R10, R20, UR6, R10 ;  /* 0x00000006140a7c2b */ /* 0x000fe2000800000a */
[----:B------:R-:W-:Y:S01]  /*20f0*/  UMOV UR6, 0x75488a3f ;  /* 0x75488a3f00067882 */ /* 0x000fe20000000000 */
[----:B------:R-:W-:Y:S01]  /*2100*/  UMOV UR7, 0x3ef3b20a ;  /* 0x3ef3b20a00077882 */ /* 0x000fe20000000000 */
[----:B------:R-:W-:-:S05]  /*2110*/  DADD R12, R12, R12 ;  /* 0x000000000c0c7229 */ /* 0x000fca000000000c */
[----:B------:R-:W-:Y:S01]  /*2120*/  DFMA R16, R20, R10, UR6 ;  /* 0x0000000614107e2b */ /* 0x000fe2000800000a */
[----:B------:R-:W-:Y:S01]  /*2130*/  UMOV UR6, 0xe4faecd5 ;  /* 0xe4faecd500067882 */ /* 0x000fe20000000000 */
[----:B------:R-:W-:Y:S01]  /*2140*/  UMOV UR7, 0x3f1745cd ;  /* 0x3f1745cd00077882 */ /* 0x000fe20000000000 */
[----:B------:R-:W-:-:S05]  /*2150*/  DFMA R12, R14, -R8, R12 ;  /* 0x800000080e0c722b */ /* 0x000fca000000000c */
[----:B------:R-:W-:Y:S01]  /*2160*/  DFMA R16, R20, R16, UR6 ;  /* 0x0000000614107e2b */ /* 0x000fe20008000010 */
[----:B------:R-:W-:Y:S01]  /*2170*/  UMOV UR6, 0x258a578b ;  /* 0x258a578b00067882 */ /* 0x000fe20000000000 */
[----:B------:R-:W-:Y:S01]  /*2180*/  UMOV UR7, 0x3f3c71c7 ;  /* 0x3f3c71c700077882 */ /* 0x000fe20000000000 */
[----:B------:R-:W-:Y:S02]  /*2190*/  DMUL R12, R22, R12 ;  /* 0x0000000c160c7228 */ /* 0x000fe40000000000 */
[----:B------:R-:W-:-:S03]  /*21a0*/  DFMA R22, R8, R8, -R18 ;  /* 0x000000080816722b */ /* 0x000fc60000000812 */
[----:B------:R-:W-:Y:S01]  /*21b0*/  DFMA R16, R20, R16, UR6 ;  /* 0x0000000614107e2b */ /* 0x000fe20008000010 */
[----:B------:R-:W-:Y:S01]  /*21c0*/  UMOV UR6, 0x9242b910 ;  /* 0x9242b91000067882 */ /* 0x000fe20000000000 */
[----:B------:R-:W-:-:S03]  /*21d0*/  UMOV UR7, 0x3f624924 ;  /* 0x3f62492400077882 */ /* 0x000fc60000000000 */
[----:B------:R-:W-:Y:S01]  /*21e0*/  VIADD R25, R13, 0x100000 ;  /* 0x001000000d197836 */ /* 0x000fe20000000000 */
[----:B------:R-:W-:Y:S02]  /*21f0*/  MOV R24, R12 ;  /* 0x0000000c00187202 */ /* 0x000fe40000000f00 */
[----:B------:R-:W-:Y:S01]  /*2200*/  DFMA R16, R20, R16, UR6 ;  /* 0x0000000614107e2b */ /* 0x000fe20008000010 */
[----:B------:R-:W-:Y:S01]  /*2210*/  UMOV UR6, 0x99999dfb ;  /* 0x99999dfb00067882 */ /* 0x000fe20000000000 */
[----:B------:R-:W-:Y:S02]  /*2220*/  UMOV UR7, 0x3f899999 ;  /* 0x3f89999900077882 */ /* 0x000fe40000000000 */
[----:B------:R-:W-:-:S04]  /*2230*/  DFMA R22, R8, R24, R22 ;  /* 0x000000180816722b */ /* 0x000fc80000000016 */
[----:B------:R-:W-:Y:S01]  /*2240*/  DFMA R16, R20, R16, UR6 ;  /* 0x0000000614107e2b */ /* 0x000fe20008000010 */
[----:B------:R-:W-:Y:S01]  /*2250*/  UMOV UR6, 0x55555555 ;  /* 0x5555555500067882 */ /* 0x000fe20000000000 */
[----:B------:R-:W-:-:S06]  /*2260*/  UMOV UR7, 0x3fb55555 ;  /* 0x3fb5555500077882 */ /* 0x000fcc0000000000 */
[----:B------:R-:W-:-:S08]  /*2270*/  DFMA R10, R20, R16, UR6 ;  /* 0x00000006140a7e2b */ /* 0x000fd00008000010 */
[----:B------:R-:W-:Y:S01]  /*2280*/  DADD R14, -R10, UR6 ;  /* 0x000000060a0e7e29 */ /* 0x000fe20008000100 */
[----:B------:R-:W-:Y:S01]  /*2290*/  UMOV UR6, 0xb9e7b0 ;  /* 0x00b9e7b000067882 */ /* 0x000fe20000000000 */
[----:B------:R-:W-:-:S06]  /*22a0*/  UMOV UR7, 0x3c46a4cb ;  /* 0x3c46a4cb00077882 */ /* 0x000fcc0000000000 */
[----:B------:R-:W-:Y:S02]  /*22b0*/  DFMA R16, R20, R16, R14 ;  /* 0x000000101410722b */ /* 0x000fe4000000000e */
[----:B------:R-:W-:-:S06]  /*22c0*/  DMUL R14, R8, R18 ;  /* 0x00000012080e7228 */ /* 0x000fcc0000000000 */
[----:B------:R-:W-:Y:S01]  /*22d0*/  DADD R16, R16, -UR6 ;  /* 0x8000000610107e29 */ /* 0x000fe20008000000 */
[----:B------:R-:W-:Y:S01]  /*22e0*/  UMOV UR6, 0x80000000 ;  /* 0x8000000000067882 */ /* 0x000fe20000000000 */
[----:B------:R-:W-:Y:S01]  /*22f0*/  DFMA R20, R8, R18, -R14 ;  /* 0x000000120814722b */ /* 0x000fe2000000080e */
[----:B------:R-:W-:-:S07]  /*2300*/  UMOV UR7, 0x43300000 ;  /* 0x4330000000077882 */ /* 0x000fce0000000000 */
[----:B------:R-:W-:Y:S02]  /*2310*/  DFMA R20, R12, R18, R20 ;  /* 0x000000120c14722b */ /* 0x000fe40000000014 */
[----:B------:R-:W-:-:S06]  /*2320*/  DADD R18, R10, R16 ;  /* 0x000000000a127229 */ /* 0x000fcc0000000010 */
[----:B------:R-:W-:Y:S02]  /*2330*/  DFMA R22, R8, R22, R20 ;  /* 0x000000160816722b */ /* 0x000fe40000000014 */
[----:B------:R-:W-:Y:S02]  /*2340*/  DMUL R20, R18, R14 ;  /* 0x0000000e12147228 */ /* 0x000fe40000000000 */
[----:B------:R-:W-:-:S06]  /*2350*/  DADD R24, R10, -R18 ;  /* 0x000000000a187229 */ /* 0x000fcc0000000812 */
[----:B------:R-:W-:Y:S02]  /*2360*/  DFMA R10, R18, R14, -R20 ;  /* 0x0000000e120a722b */ /* 0x000fe40000000814 */
[----:B------:R-:W-:-:S06]  /*2370*/  DADD R16, R16, R24 ;  /* 0x0000000010107229 */ /* 0x000fcc0000000018 */
[----:B------:R-:W-:-:S08]  /*2380*/  DFMA R10, R18, R22, R10 ;  /* 0x00000016120a722b */ /* 0x000fd0000000000a */
[----:B------:R-:W-:-:S08]  /*2390*/  DFMA R16, R16, R14, R10 ;  /* 0x0000000e1010722b */ /* 0x000fd0000000000a */
[----:B------:R-:W-:-:S08]  /*23a0*/  DADD R14, R20, R16 ;  /* 0x00000000140e7229 */ /* 0x000fd00000000010 */
[--C-:B------:R-:W-:Y:S02]  /*23b0*/  DADD R10, R8, R14.reuse ;  /* 0x00000000080a7229 */ /* 0x100fe4000000000e */
[----:B------:R-:W-:-:S06]  /*23c0*/  DADD R20, R20, -R14 ;  /* 0x0000000014147229 */ /* 0x000fcc000000080e */
[----:B------:R-:W-:Y:S02]  /*23d0*/  DADD R8, R8, -R10 ;  /* 0x0000000008087229 */ /* 0x000fe4000000080a */
[----:B------:R-:W-:-:S06]  /*23e0*/  DADD R20, R16, R20 ;  /* 0x0000000010147229 */ /* 0x000fcc0000000014 */
[----:B------:R-:W-:-:S08]  /*23f0*/  DADD R8, R14, R8 ;  /* 0x000000000e087229 */ /* 0x000fd00000000008 */
[----:B------:R-:W-:-:S08]  /*2400*/  DADD R8, R20, R8 ;  /* 0x0000000014087229 */ /* 0x000fd00000000008 */
[----:B------:R-:W-:Y:S02]  /*2410*/  DADD R14, R12, R8 ;  /* 0x000000000c0e7229 */ /* 0x000fe40000000008 */
[----:B------:R-:W-:Y:S01]  /*2420*/  DADD R8, R6, -UR6 ;  /* 0x8000000606087e29 */ /* 0x000fe20008000000 */
[----:B------:R-:W-:Y:S01]  /*2430*/  UMOV UR6, 0xfefa39ef ;  /* 0xfefa39ef00067882 */ /* 0x000fe20000000000 */
[----:B------:R-:W-:-:S04]  /*2440*/  UMOV UR7, 0x3fe62e42 ;  /* 0x3fe62e4200077882 */ /* 0x000fc80000000000 */
[----:B------:R-:W-:-:S08]  /*2450*/  DADD R12, R10, R14 ;  /* 0x000000000a0c7229 */ /* 0x000fd0000000000e */
[--C-:B------:R-:W-:Y:S02]  /*2460*/  DFMA R6, R8, UR6, R12.reuse ;  /* 0x0000000608067c2b */ /* 0x100fe4000800000c */
[----:B------:R-:W-:-:S06]  /*2470*/  DADD R16, R10, -R12 ;  /* 0x000000000a107229 */ /* 0x000fcc000000080c */
[----:B------:R-:W-:Y:S02]  /*2480*/  DFMA R10, R8, -UR6, R6 ;  /* 0x80000006080a7c2b */ /* 0x000fe40008000006 */
[----:B------:R-:W-:-:S06]  /*2490*/  DADD R16, R14, R16 ;  /* 0x000000000e107229 */ /* 0x000fcc0000000010 */
[----:B------:R-:W-:-:S08]  /*24a0*/  DADD R10, -R12, R10 ;  /* 0x000000000c0a7229 */ /* 0x000fd0000000010a */
[----:B------:R-:W-:-:S08]  /*24b0*/  DADD R10, R16, -R10 ;  /* 0x00000000100a7229 */ /* 0x000fd0000000080a */
[----:B------:R-:W-:-:S08]  /*24c0*/  DFMA R10, R8, UR8, R10 ;  /* 0x00000008080a7c2b */ /* 0x000fd0000800000a */
[----:B------:R-:W-:-:S08]  /*24d0*/  DADD R8, R6, R10 ;  /* 0x0000000006087229 */ /* 0x000fd0000000000a */
[----:B------:R-:W-:Y:S02]  /*24e0*/  DADD R6, R6, -R8 ;  /* 0x0000000006067229 */ /* 0x000fe40000000808 */
[----:B------:R-:W-:-:S06]  /*24f0*/  DMUL R12, R8, 1.5 ;  /* 0x3ff80000080c7828 */ /* 0x000fcc0000000000 */
[----:B------:R-:W-:Y:S02]  /*2500*/  DADD R10, R10, R6 ;  /* 0x000000000a0a7229 */ /* 0x000fe40000000006 */
[----:B------:R-:W-:-:S08]  /*2510*/  DFMA R8, R8, 1.5, -R12 ;  /* 0x3ff800000808782b */ /* 0x000fd0000000080c */
[----:B------:R-:W-:Y:S01]  /*2520*/  DFMA R10, R10, 1.5, R8 ;  /* 0x3ff800000a0a782b */ /* 0x000fe20000000008 */
[----:B------:R-:W-:Y:S01]  /*2530*/  MOV R8, 0x652b82fe ;  /* 0x652b82fe00087802 */ /* 0x000fe20000000f00 */
[----:B------:R-:W-:-:S06]  /*2540*/  IMAD.MOV.U32 R9, RZ, RZ, 0x3ff71547 ;  /* 0x3ff71547ff097424 */ /* 0x000fcc00078e00ff */
[----:B------:R-:W-:-:S08]  /*2550*/  DADD R14, R12, R10 ;  /* 0x000000000c0e7229 */ /* 0x000fd0000000000a */
[----:B------:R-:W-:Y:S02]  /*2560*/  DFMA R8, R14, R8, 6.75539944105574400000e+15 ;  /* 0x433800000e08742b */ /* 0x000fe40000000008 */
[----:B------:R-:W-:Y:S01]  /*2570*/  FSETP.GEU.AND P0, PT, |R15|, 4.1917929649353027344, PT ;  /* 0x4086232b0f00780b */ /* 0x000fe20003f0e200 */
[----:B------:R-:W-:-:S05]  /*2580*/  DADD R12, R12, -R14 ;  /* 0x000000000c0c7229 */ /* 0x000fca000000080e */
[----:B------:R-:W-:-:S03]  /*2590*/  DADD R6, R8, -6.75539944105574400000e+15 ;  /* 0xc338000008067429 */ /* 0x000fc60000000000 */
[----:B------:R-:W-:-:S05]  /*25a0*/  DADD R10, R10, R12 ;  /* 0x000000000a0a7229 */ /* 0x000fca000000000c */
[----:B------:R-:W-:Y:S01]  /*25b0*/  DFMA R16, R6, -UR6, R14 ;  /* 0x8000000606107c2b */ /* 0x000fe2000800000e */
[----:B------:R-:W-:Y:S01]  /*25c0*/  UMOV UR6, 0x3b39803f ;  /* 0x3b39803f00067882 */ /* 0x000fe20000000000 */
[----:B------:R-:W-:-:S06]  /*25d0*/  UMOV UR7, 0x3c7abc9e ;  /* 0x3c7abc9e00077882 */ /* 0x000fcc0000000000 */
[----:B------:R-:W-:Y:S01]  /*25e0*/  DFMA R16, R6, -UR6, R16 ;  /* 0x8000000606107c2b */ /* 0x000fe20008000010 */
[----:B------:R-:W-:Y:S01]  /*25f0*/  UMOV UR6, 0x69ce2bdf ;  /* 0x69ce2bdf00067882 */ /* 0x000fe20000000000 */
[----:B------:R-:W-:Y:S01]  /*2600*/  MOV R6, 0xfca213ea ;  /* 0xfca213ea00067802 */ /* 0x000fe20000000f00 */
[----:B------:R-:W-:Y:S01]  /*2610*/  IMAD.MOV.U32 R7, RZ, RZ, 0x3e928af3 ;  /* 0x3e928af3ff077424 */ /* 0x000fe200078e00ff */
[----:B------:R-:W-:-:S05]  /*2620*/  UMOV UR7, 0x3e5ade15 ;  /* 0x3e5ade1500077882 */ /* 0x000fca0000000000 */
[----:B------:R-:W-:Y:S01]  /*2630*/  DFMA R6, R16, UR6, R6 ;  /* 0x0000000610067c2b */ /* 0x000fe20008000006 */
[----:B------:R-:W-:Y:S01]  /*2640*/  UMOV UR6, 0x62401315 ;  /* 0x6240131500067882 */ /* 0x000fe20000000000 */
[----:B------:R-:W-:-:S06]  /*2650*/  UMOV UR7, 0x3ec71dee ;  /* 0x3ec71dee00077882 */ /* 0x000fcc0000000000 */
[----:B------:R-:W-:Y:S01]  /*2660*/  DFMA R6, R16, R6, UR6 ;  /* 0x0000000610067e2b */ /* 0x000fe20008000006 */
        /* <DEDUP_REMOVED lines=20> */
[----:B------:R-:W-:-:S08]  /*27b0*/  DFMA R6, R16, R6, UR6 ;  /* 0x0000000610067e2b */ /* 0x000fd00008000006 */
[----:B------:R-:W-:-:S08]  /*27c0*/  DFMA R6, R16, R6, 1 ;  /* 0x3ff000001006742b */ /* 0x000fd00000000006 */
[----:B------:R-:W-:-:S10]  /*27d0*/  DFMA R6, R16, R6, 1 ;  /* 0x3ff000001006742b */ /* 0x000fd40000000006 */
[----:B------:R-:W-:Y:S01]  /*27e0*/  LEA R13, R8, R7, 0x14 ;  /* 0x00000007080d7211 */ /* 0x000fe200078ea0ff */
[----:B------:R-:W-:Y:S01]  /*27f0*/  IMAD.MOV.U32 R12, RZ, RZ, R6 ;  /* 0x000000ffff0c7224 */ /* 0x000fe200078e0006 */
[----:B------:R-:W-:Y:S06]  /*2800*/  @!P0 BRA `(.L_x_61) ;  /* 0x0000000000308947 */ /* 0x000fec0003800000 */
[----:B------:R-:W-:Y:S01]  /*2810*/  FSETP.GEU.AND P1, PT, |R15|, 4.2275390625, PT ;  /* 0x408748000f00780b */ /* 0x000fe20003f2e200 */
[C---:B------:R-:W-:Y:S02]  /*2820*/  DADD R12, R14.reuse, +INF ;  /* 0x7ff000000e0c7429 */ /* 0x040fe40000000000 */
[----:B------:R-:W-:-:S08]  /*2830*/  DSETP.GEU.AND P0, PT, R14, RZ, PT ;  /* 0x000000ff0e00722a */ /* 0x000fd00003f0e000 */
[----:B------:R-:W-:Y:S02]  /*2840*/  FSEL R12, R12, RZ, P0 ;  /* 0x000000ff0c0c7208 */ /* 0x000fe40000000000 */
[----:B------:R-:W-:Y:S02]  /*2850*/  @!P1 LEA.HI R9, R8, R8, RZ, 0x1 ;  /* 0x0000000808099211 */ /* 0x000fe400078f08ff */
[----:B------:R-:W-:Y:S02]  /*2860*/  FSEL R13, R13, RZ, P0 ;  /* 0x000000ff0d0d7208 */ /* 0x000fe40000000000 */
[----:B------:R-:W-:-:S04]  /*2870*/  @!P1 SHF.R.S32.HI R9, RZ, 0x1, R9 ;  /* 0x00000001ff099819 */ /* 0x000fc80000011409 */
[----:B------:R-:W-:Y:S01]  /*2880*/  @!P1 IADD3 R8, PT, PT, R8, -R9, RZ ;  /* 0x8000000908089210 */ /* 0x000fe20007ffe0ff */
[----:B------:R-:W-:-:S03]  /*2890*/  @!P1 IMAD R7, R9, 0x100000, R7 ;  /* 0x0010000009079824 */ /* 0x000fc600078e0207 */
[----:B------:R-:W-:Y:S02]  /*28a0*/  @!P1 LEA R9, R8, 0x3ff00000, 0x14 ;  /* 0x3ff0000008099811 */ /* 0x000fe400078ea0ff */
[----:B------:R-:W-:-:S06]  /*28b0*/  @!P1 MOV R8, RZ ;  /* 0x000000ff00089202 */ /* 0x000fcc0000000f00 */
[----:B------:R-:W-:-:S11]  /*28c0*/  @!P1 DMUL R12, R6, R8 ;  /* 0x00000008060c9228 */ /* 0x000fd60000000000 */
.L_x_61:
[----:B------:R-:W-:Y:S01]  /*28d0*/  DFMA R10, R10, R12, R12 ;  /* 0x0000000c0a0a722b */ /* 0x000fe2000000000c */
[----:B------:R-:W-:Y:S01]  /*28e0*/  IMAD.MOV.U32 R6, RZ, RZ, R38 ;  /* 0x000000ffff067224 */ /* 0x000fe200078e0026 */
[----:B------:R-:W-:Y:S01]  /*28f0*/  DSETP.NEU.AND P0, PT, |R12|, +INF , PT ;  /* 0x7ff000000c00742a */ /* 0x000fe20003f0d200 */
[----:B------:R-:W-:-:S07]  /*2900*/  MOV R7, 0x0 ;  /* 0x0000000000077802 */ /* 0x000fce0000000f00 */
[----:B------:R-:W-:Y:S02]  /*2910*/  FSEL R8, R12, R10, !P0 ;  /* 0x0000000a0c087208 */ /* 0x000fe40004000000 */
[----:B------:R-:W-:Y:S01]  /*2920*/  FSEL R10, R13, R11, !P0 ;  /* 0x0000000b0d0a7208 */ /* 0x000fe20004000000 */
[----:B------:R-:W-:Y:S06]  /*2930*/  RET.REL.NODEC R6 `(_Z15cuMoveParticlesiP12ParticleTypef) ;  /* 0xffffffd406b07950 */ /* 0x000fec0003c3ffff */
.L_x_62:
[----:B------:R-:W-:-:S00]  /*2940*/  BRA `(.L_x_62) ;  /* 0xfffffffc00fc7947 */ /* 0x000fc0000383ffff */
[----:B------:R-:W-:-:S00]  /*2950*/  NOP ;  /* 0x0000000000007918 */ /* 0x000fc00000000000 */
        /* <DEDUP_REMOVED lines=10> */
.L_x_64:


//--------------------- .nv.shared.reserved.0     --------------------------
	.section	.nv.shared.reserved.0,"aw",@nobits
	.weak		__nv_reservedSMEM_offset_0_alias
	.size		__nv_reservedSMEM_offset_0_alias, 0, 64
	.other		__nv_reservedSMEM_offset_0_alias,@"STO_CUDA_RESERVED_SHARED STV_DEFAULT"
__nv_reservedSMEM_offset_0_alias:
	.zero		0
	.zero		64


//--------------------- .nv.constant0._Z15cuMoveParticlesiP12ParticleTypef --------------------------
	.section	.nv.constant0._Z15cuMoveParticlesiP12ParticleTypef,"a",@progbits
	.sectionflags	@""
	.align	4
.nv.constant0._Z15cuMoveParticlesiP12ParticleTypef:
	.zero		916


//--------------------- SYMBOLS --------------------------

	.type		.nv.reservedSmem.offset0,@object
	.size		.nv.reservedSmem.offset0,0x4
